//
// Generated by NVIDIA NVVM Compiler
//
// Compiler Build ID: CL-36424714
// Cuda compilation tools, release 13.0, V13.0.88
// Based on NVVM 20.0.0
//

.version 9.0
.target sm_100
.address_size 64

	// .globl	_Z9vectorAddPKfS0_Pfii
// _ZZ11vectorAddMRPKfS0_PfiiE7offsetA has been demoted
// _ZZ11vectorAddMRPKfS0_PfiiE7offsetB has been demoted
// _ZZ11vectorAddMRPKfS0_PfiiE7offsetC has been demoted
// _ZZ12vectorAddPMRPKfS0_PfiiE7offsetA has been demoted
// _ZZ12vectorAddPMRPKfS0_PfiiE7offsetB has been demoted
// _ZZ12vectorAddPMRPKfS0_PfiiE7offsetC has been demoted

.visible .entry _Z9vectorAddPKfS0_Pfii(
	.param .u64 .ptr .align 1 _Z9vectorAddPKfS0_Pfii_param_0,
	.param .u64 .ptr .align 1 _Z9vectorAddPKfS0_Pfii_param_1,
	.param .u64 .ptr .align 1 _Z9vectorAddPKfS0_Pfii_param_2,
	.param .u32 _Z9vectorAddPKfS0_Pfii_param_3,
	.param .u32 _Z9vectorAddPKfS0_Pfii_param_4
)
{
	.reg .pred 	%p<16>;
	.reg .b32 	%r<19>;
	.reg .b32 	%f<88>;
	.reg .b64 	%rd<11>;

	ld.param.u64 	%rd4, [_Z9vectorAddPKfS0_Pfii_param_0];
	ld.param.u64 	%rd5, [_Z9vectorAddPKfS0_Pfii_param_1];
	ld.param.u64 	%rd6, [_Z9vectorAddPKfS0_Pfii_param_2];
	ld.param.u32 	%r11, [_Z9vectorAddPKfS0_Pfii_param_3];
	ld.param.u32 	%r12, [_Z9vectorAddPKfS0_Pfii_param_4];
	setp.lt.s32 	%p1, %r12, 1;
	@%p1 bra 	$L__BB0_17;
	cvta.to.global.u64 	%rd7, %rd4;
	cvta.to.global.u64 	%rd8, %rd5;
	cvta.to.global.u64 	%rd9, %rd6;
	mov.u32 	%r13, %ntid.x;
	mov.u32 	%r14, %ctaid.x;
	mov.u32 	%r15, %tid.x;
	mad.lo.s32 	%r1, %r13, %r14, %r15;
	mul.wide.s32 	%rd10, %r1, 4;
	add.s64 	%rd1, %rd7, %rd10;
	add.s64 	%rd2, %rd8, %rd10;
	add.s64 	%rd3, %rd9, %rd10;
	and.b32  	%r2, %r12, 15;
	setp.lt.u32 	%p2, %r12, 16;
	@%p2 bra 	$L__BB0_6;
	and.b32  	%r16, %r12, 2147483632;
	neg.s32 	%r17, %r16;
$L__BB0_3:
	.pragma "nounroll";
	setp.ge.s32 	%p3, %r1, %r11;
	@%p3 bra 	$L__BB0_5;
	ld.global.f32 	%f1, [%rd1];
	ld.global.f32 	%f2, [%rd2];
	add.f32 	%f3, %f1, %f2;
	st.global.f32 	[%rd3], %f3;
	ld.global.f32 	%f4, [%rd1];
	ld.global.f32 	%f5, [%rd2];
	add.f32 	%f6, %f4, %f5;
	st.global.f32 	[%rd3], %f6;
	ld.global.f32 	%f7, [%rd1];
	ld.global.f32 	%f8, [%rd2];
	add.f32 	%f9, %f7, %f8;
	st.global.f32 	[%rd3], %f9;
	ld.global.f32 	%f10, [%rd1];
	ld.global.f32 	%f11, [%rd2];
	add.f32 	%f12, %f10, %f11;
	st.global.f32 	[%rd3], %f12;
	ld.global.f32 	%f13, [%rd1];
	ld.global.f32 	%f14, [%rd2];
	add.f32 	%f15, %f13, %f14;
	st.global.f32 	[%rd3], %f15;
	ld.global.f32 	%f16, [%rd1];
	ld.global.f32 	%f17, [%rd2];
	add.f32 	%f18, %f16, %f17;
	st.global.f32 	[%rd3], %f18;
	ld.global.f32 	%f19, [%rd1];
	ld.global.f32 	%f20, [%rd2];
	add.f32 	%f21, %f19, %f20;
	st.global.f32 	[%rd3], %f21;
	ld.global.f32 	%f22, [%rd1];
	ld.global.f32 	%f23, [%rd2];
	add.f32 	%f24, %f22, %f23;
	st.global.f32 	[%rd3], %f24;
	ld.global.f32 	%f25, [%rd1];
	ld.global.f32 	%f26, [%rd2];
	add.f32 	%f27, %f25, %f26;
	st.global.f32 	[%rd3], %f27;
	ld.global.f32 	%f28, [%rd1];
	ld.global.f32 	%f29, [%rd2];
	add.f32 	%f30, %f28, %f29;
	st.global.f32 	[%rd3], %f30;
	ld.global.f32 	%f31, [%rd1];
	ld.global.f32 	%f32, [%rd2];
	add.f32 	%f33, %f31, %f32;
	st.global.f32 	[%rd3], %f33;
	ld.global.f32 	%f34, [%rd1];
	ld.global.f32 	%f35, [%rd2];
	add.f32 	%f36, %f34, %f35;
	st.global.f32 	[%rd3], %f36;
	ld.global.f32 	%f37, [%rd1];
	ld.global.f32 	%f38, [%rd2];
	add.f32 	%f39, %f37, %f38;
	st.global.f32 	[%rd3], %f39;
	ld.global.f32 	%f40, [%rd1];
	ld.global.f32 	%f41, [%rd2];
	add.f32 	%f42, %f40, %f41;
	st.global.f32 	[%rd3], %f42;
	ld.global.f32 	%f43, [%rd1];
	ld.global.f32 	%f44, [%rd2];
	add.f32 	%f45, %f43, %f44;
	st.global.f32 	[%rd3], %f45;
	ld.global.f32 	%f46, [%rd1];
	ld.global.f32 	%f47, [%rd2];
	add.f32 	%f48, %f46, %f47;
	st.global.f32 	[%rd3], %f48;
$L__BB0_5:
	add.s32 	%r17, %r17, 16;
	setp.ne.s32 	%p4, %r17, 0;
	@%p4 bra 	$L__BB0_3;
$L__BB0_6:
	setp.eq.s32 	%p5, %r2, 0;
	@%p5 bra 	$L__BB0_17;
	setp.ge.s32 	%p6, %r1, %r11;
	and.b32  	%r6, %r12, 7;
	setp.lt.u32 	%p7, %r2, 8;
	or.pred  	%p8, %p7, %p6;
	@%p8 bra 	$L__BB0_9;
	ld.global.f32 	%f49, [%rd1];
	ld.global.f32 	%f50, [%rd2];
	add.f32 	%f51, %f49, %f50;
	st.global.f32 	[%rd3], %f51;
	ld.global.f32 	%f52, [%rd1];
	ld.global.f32 	%f53, [%rd2];
	add.f32 	%f54, %f52, %f53;
	st.global.f32 	[%rd3], %f54;
	ld.global.f32 	%f55, [%rd1];
	ld.global.f32 	%f56, [%rd2];
	add.f32 	%f57, %f55, %f56;
	st.global.f32 	[%rd3], %f57;
	ld.global.f32 	%f58, [%rd1];
	ld.global.f32 	%f59, [%rd2];
	add.f32 	%f60, %f58, %f59;
	st.global.f32 	[%rd3], %f60;
	ld.global.f32 	%f61, [%rd1];
	ld.global.f32 	%f62, [%rd2];
	add.f32 	%f63, %f61, %f62;
	st.global.f32 	[%rd3], %f63;
	ld.global.f32 	%f64, [%rd1];
	ld.global.f32 	%f65, [%rd2];
	add.f32 	%f66, %f64, %f65;
	st.global.f32 	[%rd3], %f66;
	ld.global.f32 	%f67, [%rd1];
	ld.global.f32 	%f68, [%rd2];
	add.f32 	%f69, %f67, %f68;
	st.global.f32 	[%rd3], %f69;
	ld.global.f32 	%f70, [%rd1];
	ld.global.f32 	%f71, [%rd2];
	add.f32 	%f72, %f70, %f71;
	st.global.f32 	[%rd3], %f72;
$L__BB0_9:
	setp.eq.s32 	%p9, %r6, 0;
	@%p9 bra 	$L__BB0_17;
	setp.ge.s32 	%p10, %r1, %r11;
	and.b32  	%r7, %r12, 3;
	setp.lt.u32 	%p11, %r6, 4;
	or.pred  	%p12, %p11, %p10;
	@%p12 bra 	$L__BB0_12;
	ld.global.f32 	%f73, [%rd1];
	ld.global.f32 	%f74, [%rd2];
	add.f32 	%f75, %f73, %f74;
	st.global.f32 	[%rd3], %f75;
	ld.global.f32 	%f76, [%rd1];
	ld.global.f32 	%f77, [%rd2];
	add.f32 	%f78, %f76, %f77;
	st.global.f32 	[%rd3], %f78;
	ld.global.f32 	%f79, [%rd1];
	ld.global.f32 	%f80, [%rd2];
	add.f32 	%f81, %f79, %f80;
	st.global.f32 	[%rd3], %f81;
	ld.global.f32 	%f82, [%rd1];
	ld.global.f32 	%f83, [%rd2];
	add.f32 	%f84, %f82, %f83;
	st.global.f32 	[%rd3], %f84;
$L__BB0_12:
	setp.eq.s32 	%p13, %r7, 0;
	@%p13 bra 	$L__BB0_17;
	neg.s32 	%r18, %r7;
$L__BB0_14:
	.pragma "nounroll";
	setp.ge.s32 	%p14, %r1, %r11;
	@%p14 bra 	$L__BB0_16;
	ld.global.f32 	%f85, [%rd1];
	ld.global.f32 	%f86, [%rd2];
	add.f32 	%f87, %f85, %f86;
	st.global.f32 	[%rd3], %f87;
$L__BB0_16:
	add.s32 	%r18, %r18, 1;
	setp.ne.s32 	%p15, %r18, 0;
	@%p15 bra 	$L__BB0_14;
$L__BB0_17:
	ret;

}
	// .globl	_Z10vectorAddPPKfS0_Pfii
.visible .entry _Z10vectorAddPPKfS0_Pfii(
	.param .u64 .ptr .align 1 _Z10vectorAddPPKfS0_Pfii_param_0,
	.param .u64 .ptr .align 1 _Z10vectorAddPPKfS0_Pfii_param_1,
	.param .u64 .ptr .align 1 _Z10vectorAddPPKfS0_Pfii_param_2,
	.param .u32 _Z10vectorAddPPKfS0_Pfii_param_3,
	.param .u32 _Z10vectorAddPPKfS0_Pfii_param_4
)
{
	.reg .pred 	%p<6>;
	.reg .b32 	%r<18>;
	.reg .b32 	%f<4>;
	.reg .b64 	%rd<11>;

	ld.param.u64 	%rd4, [_Z10vectorAddPPKfS0_Pfii_param_0];
	ld.param.u64 	%rd5, [_Z10vectorAddPPKfS0_Pfii_param_1];
	ld.param.u64 	%rd6, [_Z10vectorAddPPKfS0_Pfii_param_2];
	ld.param.u32 	%r11, [_Z10vectorAddPPKfS0_Pfii_param_3];
	ld.param.u32 	%r12, [_Z10vectorAddPPKfS0_Pfii_param_4];
	mov.u32 	%r1, %ntid.x;
	add.s32 	%r13, %r1, %r11;
	add.s32 	%r14, %r13, -1;
	div.u32 	%r2, %r14, %r1;
	setp.lt.s32 	%p1, %r12, 1;
	@%p1 bra 	$L__BB1_8;
	mov.u32 	%r3, %ctaid.x;
	mov.u32 	%r4, %tid.x;
	mov.u32 	%r5, %nctaid.x;
	cvta.to.global.u64 	%rd1, %rd4;
	cvta.to.global.u64 	%rd2, %rd5;
	cvta.to.global.u64 	%rd3, %rd6;
	mov.b32 	%r16, 0;
$L__BB1_2:
	setp.ge.s32 	%p2, %r3, %r2;
	@%p2 bra 	$L__BB1_7;
	mov.u32 	%r17, %r3;
$L__BB1_4:
	mad.lo.s32 	%r8, %r17, %r1, %r4;
	setp.ge.s32 	%p3, %r8, %r11;
	@%p3 bra 	$L__BB1_6;
	mul.wide.s32 	%rd7, %r8, 4;
	add.s64 	%rd8, %rd1, %rd7;
	ld.global.f32 	%f1, [%rd8];
	add.s64 	%rd9, %rd2, %rd7;
	ld.global.f32 	%f2, [%rd9];
	add.f32 	%f3, %f1, %f2;
	add.s64 	%rd10, %rd3, %rd7;
	st.global.f32 	[%rd10], %f3;
$L__BB1_6:
	add.s32 	%r17, %r17, %r5;
	setp.lt.s32 	%p4, %r17, %r2;
	@%p4 bra 	$L__BB1_4;
$L__BB1_7:
	add.s32 	%r16, %r16, 1;
	setp.ne.s32 	%p5, %r16, %r12;
	@%p5 bra 	$L__BB1_2;
$L__BB1_8:
	ret;

}
	// .globl	_Z11vectorAddMRPKfS0_Pfii
.visible .entry _Z11vectorAddMRPKfS0_Pfii(
	.param .u64 .ptr .align 1 _Z11vectorAddMRPKfS0_Pfii_param_0,
	.param .u64 .ptr .align 1 _Z11vectorAddMRPKfS0_Pfii_param_1,
	.param .u64 .ptr .align 1 _Z11vectorAddMRPKfS0_Pfii_param_2,
	.param .u32 _Z11vectorAddMRPKfS0_Pfii_param_3,
	.param .u32 _Z11vectorAddMRPKfS0_Pfii_param_4
)
{
	.reg .pred 	%p<18>;
	.reg .b32 	%r<77>;
	.reg .b32 	%f<10>;
	.reg .b64 	%rd<66>;
	// demoted variable
	.shared .align 4 .u32 _ZZ11vectorAddMRPKfS0_PfiiE7offsetA;
	// demoted variable
	.shared .align 4 .u32 _ZZ11vectorAddMRPKfS0_PfiiE7offsetB;
	// demoted variable
	.shared .align 4 .u32 _ZZ11vectorAddMRPKfS0_PfiiE7offsetC;
	ld.param.u64 	%rd8, [_Z11vectorAddMRPKfS0_Pfii_param_0];
	ld.param.u64 	%rd9, [_Z11vectorAddMRPKfS0_Pfii_param_1];
	ld.param.u64 	%rd10, [_Z11vectorAddMRPKfS0_Pfii_param_2];
	ld.param.u32 	%r6, [_Z11vectorAddMRPKfS0_Pfii_param_3];
	ld.param.u32 	%r7, [_Z11vectorAddMRPKfS0_Pfii_param_4];
	cvta.to.global.u64 	%rd1, %rd8;
	cvta.to.global.u64 	%rd2, %rd9;
	cvta.to.global.u64 	%rd3, %rd10;
	setp.lt.s32 	%p1, %r7, 1;
	@%p1 bra 	$L__BB2_29;
	mov.u32 	%r8, %ntid.x;
	mov.u32 	%r9, %ctaid.x;
	mov.u32 	%r1, %tid.x;
	mad.lo.s32 	%r2, %r8, %r9, %r1;
	shr.s32 	%r10, %r2, 31;
	shr.u32 	%r11, %r10, 16;
	add.s32 	%r12, %r2, %r11;
	shr.s32 	%r13, %r12, 16;
	and.b32  	%r14, %r12, -65536;
	sub.s32 	%r15, %r2, %r14;
	shr.s32 	%r16, %r15, 31;
	shr.u32 	%r17, %r16, 24;
	add.s32 	%r18, %r15, %r17;
	shr.s32 	%r19, %r18, 8;
	mul.wide.s32 	%rd11, %r13, 4;
	add.s64 	%rd4, %rd3, %rd11;
	cvt.s64.s32 	%rd5, %r19;
	add.s64 	%rd6, %rd2, %rd11;
	add.s64 	%rd7, %rd1, %rd11;
	setp.eq.s32 	%p2, %r7, 1;
	@%p2 bra 	$L__BB2_20;
	and.b32  	%r20, %r7, 2147483646;
	neg.s32 	%r76, %r20;
$L__BB2_3:
	setp.eq.s32 	%p3, %r1, 2;
	@%p3 bra 	$L__BB2_8;
	setp.eq.s32 	%p4, %r1, 1;
	@%p4 bra 	$L__BB2_7;
	setp.ne.s32 	%p5, %r1, 0;
	@%p5 bra 	$L__BB2_9;
	ld.global.u32 	%r29, [%rd7];
	shl.b32 	%r30, %r29, 8;
	cvt.s64.s32 	%rd20, %r30;
	add.s64 	%rd21, %rd20, %rd5;
	shl.b64 	%rd22, %rd21, 2;
	add.s64 	%rd23, %rd1, %rd22;
	ld.global.u32 	%r31, [%rd23];
	shl.b32 	%r32, %r31, 8;
	st.shared.u32 	[_ZZ11vectorAddMRPKfS0_PfiiE7offsetA], %r32;
	bra.uni 	$L__BB2_9;
$L__BB2_7:
	ld.global.u32 	%r25, [%rd6];
	shl.b32 	%r26, %r25, 8;
	cvt.s64.s32 	%rd16, %r26;
	add.s64 	%rd17, %rd16, %rd5;
	shl.b64 	%rd18, %rd17, 2;
	add.s64 	%rd19, %rd2, %rd18;
	ld.global.u32 	%r27, [%rd19];
	shl.b32 	%r28, %r27, 8;
	st.shared.u32 	[_ZZ11vectorAddMRPKfS0_PfiiE7offsetB], %r28;
	bra.uni 	$L__BB2_9;
$L__BB2_8:
	ld.global.u32 	%r21, [%rd4];
	shl.b32 	%r22, %r21, 8;
	cvt.s64.s32 	%rd12, %r22;
	add.s64 	%rd13, %rd12, %rd5;
	shl.b64 	%rd14, %rd13, 2;
	add.s64 	%rd15, %rd3, %rd14;
	ld.global.u32 	%r23, [%rd15];
	shl.b32 	%r24, %r23, 8;
	st.shared.u32 	[_ZZ11vectorAddMRPKfS0_PfiiE7offsetC], %r24;
$L__BB2_9:
	setp.ge.s32 	%p6, %r2, %r6;
	bar.sync 	0;
	@%p6 bra 	$L__BB2_11;
	ld.shared.u32 	%r33, [_ZZ11vectorAddMRPKfS0_PfiiE7offsetA];
	add.s32 	%r34, %r33, %r1;
	mul.wide.u32 	%rd24, %r34, 4;
	add.s64 	%rd25, %rd1, %rd24;
	ld.global.f32 	%f1, [%rd25];
	ld.shared.u32 	%r35, [_ZZ11vectorAddMRPKfS0_PfiiE7offsetB];
	add.s32 	%r36, %r35, %r1;
	mul.wide.u32 	%rd26, %r36, 4;
	add.s64 	%rd27, %rd2, %rd26;
	ld.global.f32 	%f2, [%rd27];
	add.f32 	%f3, %f1, %f2;
	ld.shared.u32 	%r37, [_ZZ11vectorAddMRPKfS0_PfiiE7offsetC];
	add.s32 	%r38, %r37, %r1;
	mul.wide.u32 	%rd28, %r38, 4;
	add.s64 	%rd29, %rd3, %rd28;
	st.global.f32 	[%rd29], %f3;
$L__BB2_11:
	setp.eq.s32 	%p7, %r1, 0;
	@%p7 bra 	$L__BB2_16;
	setp.eq.s32 	%p8, %r1, 1;
	@%p8 bra 	$L__BB2_15;
	setp.ne.s32 	%p9, %r1, 2;
	@%p9 bra 	$L__BB2_17;
	ld.global.u32 	%r39, [%rd4];
	shl.b32 	%r40, %r39, 8;
	cvt.s64.s32 	%rd30, %r40;
	add.s64 	%rd31, %rd30, %rd5;
	shl.b64 	%rd32, %rd31, 2;
	add.s64 	%rd33, %rd3, %rd32;
	ld.global.u32 	%r41, [%rd33];
	shl.b32 	%r42, %r41, 8;
	st.shared.u32 	[_ZZ11vectorAddMRPKfS0_PfiiE7offsetC], %r42;
	bra.uni 	$L__BB2_17;
$L__BB2_15:
	ld.global.u32 	%r43, [%rd6];
	shl.b32 	%r44, %r43, 8;
	cvt.s64.s32 	%rd34, %r44;
	add.s64 	%rd35, %rd34, %rd5;
	shl.b64 	%rd36, %rd35, 2;
	add.s64 	%rd37, %rd2, %rd36;
	ld.global.u32 	%r45, [%rd37];
	shl.b32 	%r46, %r45, 8;
	st.shared.u32 	[_ZZ11vectorAddMRPKfS0_PfiiE7offsetB], %r46;
	bra.uni 	$L__BB2_17;
$L__BB2_16:
	ld.global.u32 	%r47, [%rd7];
	shl.b32 	%r48, %r47, 8;
	cvt.s64.s32 	%rd38, %r48;
	add.s64 	%rd39, %rd38, %rd5;
	shl.b64 	%rd40, %rd39, 2;
	add.s64 	%rd41, %rd1, %rd40;
	ld.global.u32 	%r49, [%rd41];
	shl.b32 	%r50, %r49, 8;
	st.shared.u32 	[_ZZ11vectorAddMRPKfS0_PfiiE7offsetA], %r50;
$L__BB2_17:
	setp.ge.s32 	%p10, %r2, %r6;
	bar.sync 	0;
	@%p10 bra 	$L__BB2_19;
	ld.shared.u32 	%r51, [_ZZ11vectorAddMRPKfS0_PfiiE7offsetA];
	add.s32 	%r52, %r51, %r1;
	mul.wide.u32 	%rd42, %r52, 4;
	add.s64 	%rd43, %rd1, %rd42;
	ld.global.f32 	%f4, [%rd43];
	ld.shared.u32 	%r53, [_ZZ11vectorAddMRPKfS0_PfiiE7offsetB];
	add.s32 	%r54, %r53, %r1;
	mul.wide.u32 	%rd44, %r54, 4;
	add.s64 	%rd45, %rd2, %rd44;
	ld.global.f32 	%f5, [%rd45];
	add.f32 	%f6, %f4, %f5;
	ld.shared.u32 	%r55, [_ZZ11vectorAddMRPKfS0_PfiiE7offsetC];
	add.s32 	%r56, %r55, %r1;
	mul.wide.u32 	%rd46, %r56, 4;
	add.s64 	%rd47, %rd3, %rd46;
	st.global.f32 	[%rd47], %f6;
$L__BB2_19:
	add.s32 	%r76, %r76, 2;
	setp.ne.s32 	%p11, %r76, 0;
	@%p11 bra 	$L__BB2_3;
$L__BB2_20:
	and.b32  	%r57, %r7, 1;
	setp.eq.b32 	%p12, %r57, 1;
	not.pred 	%p13, %p12;
	@%p13 bra 	$L__BB2_29;
	setp.eq.s32 	%p14, %r1, 0;
	@%p14 bra 	$L__BB2_26;
	setp.eq.s32 	%p15, %r1, 1;
	@%p15 bra 	$L__BB2_25;
	setp.ne.s32 	%p16, %r1, 2;
	@%p16 bra 	$L__BB2_27;
	ld.global.u32 	%r58, [%rd4];
	shl.b32 	%r59, %r58, 8;
	cvt.s64.s32 	%rd48, %r59;
	add.s64 	%rd49, %rd48, %rd5;
	shl.b64 	%rd50, %rd49, 2;
	add.s64 	%rd51, %rd3, %rd50;
	ld.global.u32 	%r60, [%rd51];
	shl.b32 	%r61, %r60, 8;
	st.shared.u32 	[_ZZ11vectorAddMRPKfS0_PfiiE7offsetC], %r61;
	bra.uni 	$L__BB2_27;
$L__BB2_25:
	ld.global.u32 	%r62, [%rd6];
	shl.b32 	%r63, %r62, 8;
	cvt.s64.s32 	%rd52, %r63;
	add.s64 	%rd53, %rd52, %rd5;
	shl.b64 	%rd54, %rd53, 2;
	add.s64 	%rd55, %rd2, %rd54;
	ld.global.u32 	%r64, [%rd55];
	shl.b32 	%r65, %r64, 8;
	st.shared.u32 	[_ZZ11vectorAddMRPKfS0_PfiiE7offsetB], %r65;
	bra.uni 	$L__BB2_27;
$L__BB2_26:
	ld.global.u32 	%r66, [%rd7];
	shl.b32 	%r67, %r66, 8;
	cvt.s64.s32 	%rd56, %r67;
	add.s64 	%rd57, %rd56, %rd5;
	shl.b64 	%rd58, %rd57, 2;
	add.s64 	%rd59, %rd1, %rd58;
	ld.global.u32 	%r68, [%rd59];
	shl.b32 	%r69, %r68, 8;
	st.shared.u32 	[_ZZ11vectorAddMRPKfS0_PfiiE7offsetA], %r69;
$L__BB2_27:
	setp.ge.s32 	%p17, %r2, %r6;
	bar.sync 	0;
	@%p17 bra 	$L__BB2_29;
	ld.shared.u32 	%r70, [_ZZ11vectorAddMRPKfS0_PfiiE7offsetA];
	add.s32 	%r71, %r70, %r1;
	mul.wide.u32 	%rd60, %r71, 4;
	add.s64 	%rd61, %rd1, %rd60;
	ld.global.f32 	%f7, [%rd61];
	ld.shared.u32 	%r72, [_ZZ11vectorAddMRPKfS0_PfiiE7offsetB];
	add.s32 	%r73, %r72, %r1;
	mul.wide.u32 	%rd62, %r73, 4;
	add.s64 	%rd63, %rd2, %rd62;
	ld.global.f32 	%f8, [%rd63];
	add.f32 	%f9, %f7, %f8;
	ld.shared.u32 	%r74, [_ZZ11vectorAddMRPKfS0_PfiiE7offsetC];
	add.s32 	%r75, %r74, %r1;
	mul.wide.u32 	%rd64, %r75, 4;
	add.s64 	%rd65, %rd3, %rd64;
	st.global.f32 	[%rd65], %f9;
$L__BB2_29:
	ret;

}
	// .globl	_Z12vectorAddPMRPKfS0_Pfii
.visible .entry _Z12vectorAddPMRPKfS0_Pfii(
	.param .u64 .ptr .align 1 _Z12vectorAddPMRPKfS0_Pfii_param_0,
	.param .u64 .ptr .align 1 _Z12vectorAddPMRPKfS0_Pfii_param_1,
	.param .u64 .ptr .align 1 _Z12vectorAddPMRPKfS0_Pfii_param_2,
	.param .u32 _Z12vectorAddPMRPKfS0_Pfii_param_3,
	.param .u32 _Z12vectorAddPMRPKfS0_Pfii_param_4
)
{
	.reg .pred 	%p<9>;
	.reg .b32 	%r<66>;
	.reg .b32 	%f<4>;
	.reg .b64 	%rd<34>;
	// demoted variable
	.shared .align 4 .u32 _ZZ12vectorAddPMRPKfS0_PfiiE7offsetA;
	// demoted variable
	.shared .align 4 .u32 _ZZ12vectorAddPMRPKfS0_PfiiE7offsetB;
	// demoted variable
	.shared .align 4 .u32 _ZZ12vectorAddPMRPKfS0_PfiiE7offsetC;
	ld.param.u64 	%rd4, [_Z12vectorAddPMRPKfS0_Pfii_param_0];
	ld.param.u64 	%rd5, [_Z12vectorAddPMRPKfS0_Pfii_param_1];
	ld.param.u64 	%rd6, [_Z12vectorAddPMRPKfS0_Pfii_param_2];
	ld.param.u32 	%r11, [_Z12vectorAddPMRPKfS0_Pfii_param_3];
	ld.param.u32 	%r12, [_Z12vectorAddPMRPKfS0_Pfii_param_4];
	cvta.to.global.u64 	%rd1, %rd4;
	cvta.to.global.u64 	%rd2, %rd5;
	cvta.to.global.u64 	%rd3, %rd6;
	mov.u32 	%r1, %ntid.x;
	add.s32 	%r13, %r1, %r11;
	add.s32 	%r14, %r13, -1;
	div.u32 	%r2, %r14, %r1;
	setp.lt.s32 	%p1, %r12, 1;
	@%p1 bra 	$L__BB3_14;
	mov.u32 	%r3, %ctaid.x;
	mov.u32 	%r4, %tid.x;
	mov.b32 	%r64, 0;
	mov.u32 	%r5, %nctaid.x;
$L__BB3_2:
	setp.ge.s32 	%p2, %r3, %r2;
	@%p2 bra 	$L__BB3_13;
	mov.u32 	%r65, %r3;
$L__BB3_4:
	mad.lo.s32 	%r8, %r65, %r1, %r4;
	setp.eq.s32 	%p3, %r4, 2;
	@%p3 bra 	$L__BB3_9;
	setp.eq.s32 	%p4, %r4, 1;
	@%p4 bra 	$L__BB3_8;
	setp.ne.s32 	%p5, %r4, 0;
	@%p5 bra 	$L__BB3_10;
	shr.s32 	%r44, %r8, 31;
	shr.u32 	%r45, %r44, 16;
	add.s32 	%r46, %r8, %r45;
	shr.s32 	%r47, %r46, 16;
	and.b32  	%r48, %r46, -65536;
	sub.s32 	%r49, %r8, %r48;
	shr.s32 	%r50, %r49, 31;
	shr.u32 	%r51, %r50, 24;
	add.s32 	%r52, %r49, %r51;
	shr.s32 	%r53, %r52, 8;
	mul.wide.s32 	%rd21, %r47, 4;
	add.s64 	%rd22, %rd1, %rd21;
	ld.global.u32 	%r54, [%rd22];
	shl.b32 	%r55, %r54, 8;
	cvt.s64.s32 	%rd23, %r55;
	cvt.s64.s32 	%rd24, %r53;
	add.s64 	%rd25, %rd23, %rd24;
	shl.b64 	%rd26, %rd25, 2;
	add.s64 	%rd27, %rd1, %rd26;
	ld.global.u32 	%r56, [%rd27];
	shl.b32 	%r57, %r56, 8;
	st.shared.u32 	[_ZZ12vectorAddPMRPKfS0_PfiiE7offsetA], %r57;
	bra.uni 	$L__BB3_10;
$L__BB3_8:
	shr.s32 	%r30, %r8, 31;
	shr.u32 	%r31, %r30, 16;
	add.s32 	%r32, %r8, %r31;
	shr.s32 	%r33, %r32, 16;
	and.b32  	%r34, %r32, -65536;
	sub.s32 	%r35, %r8, %r34;
	shr.s32 	%r36, %r35, 31;
	shr.u32 	%r37, %r36, 24;
	add.s32 	%r38, %r35, %r37;
	shr.s32 	%r39, %r38, 8;
	mul.wide.s32 	%rd14, %r33, 4;
	add.s64 	%rd15, %rd2, %rd14;
	ld.global.u32 	%r40, [%rd15];
	shl.b32 	%r41, %r40, 8;
	cvt.s64.s32 	%rd16, %r41;
	cvt.s64.s32 	%rd17, %r39;
	add.s64 	%rd18, %rd16, %rd17;
	shl.b64 	%rd19, %rd18, 2;
	add.s64 	%rd20, %rd2, %rd19;
	ld.global.u32 	%r42, [%rd20];
	shl.b32 	%r43, %r42, 8;
	st.shared.u32 	[_ZZ12vectorAddPMRPKfS0_PfiiE7offsetB], %r43;
	bra.uni 	$L__BB3_10;
$L__BB3_9:
	shr.s32 	%r16, %r8, 31;
	shr.u32 	%r17, %r16, 16;
	add.s32 	%r18, %r8, %r17;
	shr.s32 	%r19, %r18, 16;
	and.b32  	%r20, %r18, -65536;
	sub.s32 	%r21, %r8, %r20;
	shr.s32 	%r22, %r21, 31;
	shr.u32 	%r23, %r22, 24;
	add.s32 	%r24, %r21, %r23;
	shr.s32 	%r25, %r24, 8;
	mul.wide.s32 	%rd7, %r19, 4;
	add.s64 	%rd8, %rd3, %rd7;
	ld.global.u32 	%r26, [%rd8];
	shl.b32 	%r27, %r26, 8;
	cvt.s64.s32 	%rd9, %r27;
	cvt.s64.s32 	%rd10, %r25;
	add.s64 	%rd11, %rd9, %rd10;
	shl.b64 	%rd12, %rd11, 2;
	add.s64 	%rd13, %rd3, %rd12;
	ld.global.u32 	%r28, [%rd13];
	shl.b32 	%r29, %r28, 8;
	st.shared.u32 	[_ZZ12vectorAddPMRPKfS0_PfiiE7offsetC], %r29;
$L__BB3_10:
	bar.sync 	0;
	setp.ge.s32 	%p6, %r8, %r11;
	@%p6 bra 	$L__BB3_12;
	ld.shared.u32 	%r58, [_ZZ12vectorAddPMRPKfS0_PfiiE7offsetA];
	add.s32 	%r59, %r58, %r4;
	mul.wide.u32 	%rd28, %r59, 4;
	add.s64 	%rd29, %rd1, %rd28;
	ld.global.f32 	%f1, [%rd29];
	ld.shared.u32 	%r60, [_ZZ12vectorAddPMRPKfS0_PfiiE7offsetB];
	add.s32 	%r61, %r60, %r4;
	mul.wide.u32 	%rd30, %r61, 4;
	add.s64 	%rd31, %rd2, %rd30;
	ld.global.f32 	%f2, [%rd31];
	add.f32 	%f3, %f1, %f2;
	ld.shared.u32 	%r62, [_ZZ12vectorAddPMRPKfS0_PfiiE7offsetC];
	add.s32 	%r63, %r62, %r4;
	mul.wide.u32 	%rd32, %r63, 4;
	add.s64 	%rd33, %rd3, %rd32;
	st.global.f32 	[%rd33], %f3;
$L__BB3_12:
	add.s32 	%r65, %r65, %r5;
	setp.lt.s32 	%p7, %r65, %r2;
	@%p7 bra 	$L__BB3_4;
$L__BB3_13:
	add.s32 	%r64, %r64, 1;
	setp.ne.s32 	%p8, %r64, %r12;
	@%p8 bra 	$L__BB3_2;
$L__BB3_14:
	ret;

}


// ===== COMPILED SASS (sm_100) =====

	.target	sm_100

	.elftype	@"ET_EXEC"


//--------------------- .note.nv.tkinfo           --------------------------
	.section	.note.nv.tkinfo,"",@"SHT_NOTE"
	.sectionflags	@"SHF_NOTE_NV_TKINFO"
	.tkinfo
        /*0018*/ 	.word	0x00000002
        /*0030*/ 	.string	""
        /*0030*/ 	.string	"ptxas"
        /*0030*/ 	.string	"Cuda compilation tools, release 13.0, V13.0.88"
        /*0030*/ 	.string	"Build cuda_13.0.r13.0/compiler.36424714_0"
        /*0030*/ 	.string	"-arch sm_100 -m 64 "



//--------------------- .note.nv.cuinfo           --------------------------
	.section	.note.nv.cuinfo,"",@"SHT_NOTE"
	.sectionflags	@"SHF_NOTE_NV_CUINFO"
        /*0018*/ 	.short	0x0002
        /*001a*/ 	.short	0x0064
        /*001c*/ 	.short	0x0082
	.zero		2


//--------------------- .nv.info                  --------------------------
	.section	.nv.info,"",@"SHT_CUDA_INFO"
	.align	4


	//----- nvinfo : EIATTR_REGCOUNT
	.align		4
        /*0000*/ 	.byte	0x04, 0x2f
        /*0002*/ 	.short	(.L_1 - .L_0)
	.align		4
.L_0:
        /*0004*/ 	.word	index@(_Z9vectorAddPKfS0_Pfii)
        /*0008*/ 	.word	0x00000014


	//----- nvinfo : EIATTR_FRAME_SIZE
	.align		4
.L_1:
        /*000c*/ 	.byte	0x04, 0x11
        /*000e*/ 	.short	(.L_3 - .L_2)
	.align		4
.L_2:
        /*0010*/ 	.word	index@(_Z9vectorAddPKfS0_Pfii)
        /*0014*/ 	.word	0x00000000


	//----- nvinfo : EIATTR_REGCOUNT
	.align		4
.L_3:
        /*0018*/ 	.byte	0x04, 0x2f
        /*001a*/ 	.short	(.L_5 - .L_4)
	.align		4
.L_4:
        /*001c*/ 	.word	index@(_Z10vectorAddPPKfS0_Pfii)
        /*0020*/ 	.word	0x00000014


	//----- nvinfo : EIATTR_FRAME_SIZE
	.align		4
.L_5:
        /*0024*/ 	.byte	0x04, 0x11
        /*0026*/ 	.short	(.L_7 - .L_6)
	.align		4
.L_6:
        /*0028*/ 	.word	index@(_Z10vectorAddPPKfS0_Pfii)
        /*002c*/ 	.word	0x00000000


	//----- nvinfo : EIATTR_REGCOUNT
	.align		4
.L_7:
        /*0030*/ 	.byte	0x04, 0x2f
        /*0032*/ 	.short	(.L_9 - .L_8)
	.align		4
.L_8:
        /*0034*/ 	.word	index@(_Z11vectorAddMRPKfS0_Pfii)
        /*0038*/ 	.word	0x0000001c


	//----- nvinfo : EIATTR_FRAME_SIZE
	.align		4
.L_9:
        /*003c*/ 	.byte	0x04, 0x11
        /*003e*/ 	.short	(.L_11 - .L_10)
	.align		4
.L_10:
        /*0040*/ 	.word	index@(_Z11vectorAddMRPKfS0_Pfii)
        /*0044*/ 	.word	0x00000000


	//----- nvinfo : EIATTR_REGCOUNT
	.align		4
.L_11:
        /*0048*/ 	.byte	0x04, 0x2f
        /*004a*/ 	.short	(.L_13 - .L_12)
	.align		4
.L_12:
        /*004c*/ 	.word	index@(_Z12vectorAddPMRPKfS0_Pfii)
        /*0050*/ 	.word	0x00000018


	//----- nvinfo : EIATTR_FRAME_SIZE
	.align		4
.L_13:
        /*0054*/ 	.byte	0x04, 0x11
        /*0056*/ 	.short	(.L_15 - .L_14)
	.align		4
.L_14:
        /*0058*/ 	.word	index@(_Z12vectorAddPMRPKfS0_Pfii)
        /*005c*/ 	.word	0x00000000


	//----- nvinfo : EIATTR_MIN_STACK_SIZE
	.align		4
.L_15:
        /*0060*/ 	.byte	0x04, 0x12
        /*0062*/ 	.short	(.L_17 - .L_16)
	.align		4
.L_16:
        /*0064*/ 	.word	index@(_Z12vectorAddPMRPKfS0_Pfii)
        /*0068*/ 	.word	0x00000000


	//----- nvinfo : EIATTR_MIN_STACK_SIZE
	.align		4
.L_17:
        /*006c*/ 	.byte	0x04, 0x12
        /*006e*/ 	.short	(.L_19 - .L_18)
	.align		4
.L_18:
        /*0070*/ 	.word	index@(_Z11vectorAddMRPKfS0_Pfii)
        /*0074*/ 	.word	0x00000000


	//----- nvinfo : EIATTR_MIN_STACK_SIZE
	.align		4
.L_19:
        /*0078*/ 	.byte	0x04, 0x12
        /*007a*/ 	.short	(.L_21 - .L_20)
	.align		4
.L_20:
        /*007c*/ 	.word	index@(_Z10vectorAddPPKfS0_Pfii)
        /*0080*/ 	.word	0x00000000


	//----- nvinfo : EIATTR_MIN_STACK_SIZE
	.align		4
.L_21:
        /*0084*/ 	.byte	0x04, 0x12
        /*0086*/ 	.short	(.L_23 - .L_22)
	.align		4
.L_22:
        /*0088*/ 	.word	index@(_Z9vectorAddPKfS0_Pfii)
        /*008c*/ 	.word	0x00000000
.L_23:


//--------------------- .nv.compat                --------------------------
	.section	.nv.compat,"",@"SHT_CUDA_COMPAT_INFO"
	.align	4
        /*0000*/ 	.byte	0x02, 0x09, 0x00, 0x00, 0x02, 0x02, 0x01, 0x00, 0x02, 0x05, 0x05, 0x00, 0x03, 0x07, 0x01, 0x01
        /*0010*/ 	.byte	0x02, 0x03, 0x00, 0x00, 0x02, 0x06, 0x01, 0x00, 0x04, 0x0b, 0x08, 0x00, 0x09, 0x00, 0x00, 0x00
        /*0020*/ 	.byte	0x00, 0x00, 0x00, 0x00


//--------------------- .nv.info._Z12vectorAddPMRPKfS0_Pfii --------------------------
	.section	.nv.info._Z12vectorAddPMRPKfS0_Pfii,"",@"SHT_CUDA_INFO"
	.sectionflags	@""
	.align	4


	//----- nvinfo : EIATTR_CUDA_API_VERSION
	.align		4
        /*0000*/ 	.byte	0x04, 0x37
        /*0002*/ 	.short	(.L_25 - .L_24)
.L_24:
        /*0004*/ 	.word	0x00000082


	//----- nvinfo : EIATTR_KPARAM_INFO
	.align		4
.L_25:
        /*0008*/ 	.byte	0x04, 0x17
        /*000a*/ 	.short	(.L_27 - .L_26)
.L_26:
        /*000c*/ 	.word	0x00000000
        /*0010*/ 	.short	0x0004
        /*0012*/ 	.short	0x001c
        /*0014*/ 	.byte	0x00, 0xf0, 0x11, 0x00


	//----- nvinfo : EIATTR_KPARAM_INFO
	.align		4
.L_27:
        /*0018*/ 	.byte	0x04, 0x17
        /*001a*/ 	.short	(.L_29 - .L_28)
.L_28:
        /*001c*/ 	.word	0x00000000
        /*0020*/ 	.short	0x0003
        /*0022*/ 	.short	0x0018
        /*0024*/ 	.byte	0x00, 0xf0, 0x11, 0x00


	//----- nvinfo : EIATTR_KPARAM_INFO
	.align		4
.L_29:
        /*0028*/ 	.byte	0x04, 0x17
        /*002a*/ 	.short	(.L_31 - .L_30)
.L_30:
        /*002c*/ 	.word	0x00000000
        /*0030*/ 	.short	0x0002
        /*0032*/ 	.short	0x0010
        /*0034*/ 	.byte	0x00, 0xf5, 0x21, 0x00


	//----- nvinfo : EIATTR_KPARAM_INFO
	.align		4
.L_31:
        /*0038*/ 	.byte	0x04, 0x17
        /*003a*/ 	.short	(.L_33 - .L_32)
.L_32:
        /*003c*/ 	.word	0x00000000
        /*0040*/ 	.short	0x0001
        /*0042*/ 	.short	0x0008
        /*0044*/ 	.byte	0x00, 0xf5, 0x21, 0x00


	//----- nvinfo : EIATTR_KPARAM_INFO
	.align		4
.L_33:
        /*0048*/ 	.byte	0x04, 0x17
        /*004a*/ 	.short	(.L_35 - .L_34)
.L_34:
        /*004c*/ 	.word	0x00000000
        /*0050*/ 	.short	0x0000
        /*0052*/ 	.short	0x0000
        /*0054*/ 	.byte	0x00, 0xf5, 0x21, 0x00


	//----- nvinfo : EIATTR_SPARSE_MMA_MASK
	.align		4
.L_35:
        /*0058*/ 	.byte	0x03, 0x50
        /*005a*/ 	.short	0x0000


	//----- nvinfo : EIATTR_MAXREG_COUNT
	.align		4
        /*005c*/ 	.byte	0x03, 0x1b
        /*005e*/ 	.short	0x00ff


	//----- nvinfo : EIATTR_NUM_BARRIERS
	.align		4
        /*0060*/ 	.byte	0x02, 0x4c
        /*0062*/ 	.byte	0x01
	.zero		1


	//----- nvinfo : EIATTR_MERCURY_ISA_VERSION
	.align		4
        /*0064*/ 	.byte	0x03, 0x5f
        /*0066*/ 	.short	0x0101


	//----- nvinfo : EIATTR_UNUSED_LOAD_BYTE_OFFSET
	.align		4
        /*0068*/ 	.byte	0x04, 0x44
        /*006a*/ 	.short	(.L_37 - .L_36)


	//   ....[0]....
.L_36:
        /*006c*/ 	.word	0x00000820
        /*0070*/ 	.word	0x00000fff


	//----- nvinfo : EIATTR_VRC_CTA_INIT_COUNT
	.align		4
.L_37:
        /*0074*/ 	.byte	0x02, 0x4a
	.zero		1
	.zero		1


	//----- nvinfo : EIATTR_EXIT_INSTR_OFFSETS
	.align		4
        /*0078*/ 	.byte	0x04, 0x1c
        /*007a*/ 	.short	(.L_39 - .L_38)


	//   ....[0]....
.L_38:
        /*007c*/ 	.word	0x00000110


	//   ....[1]....
        /*0080*/ 	.word	0x00000900


	//----- nvinfo : EIATTR_CRS_STACK_SIZE
	.align		4
.L_39:
        /*0084*/ 	.byte	0x04, 0x1e
        /*0086*/ 	.short	(.L_41 - .L_40)
.L_40:
        /*0088*/ 	.word	0x00000000


	//----- nvinfo : EIATTR_CBANK_PARAM_SIZE
	.align		4
.L_41:
        /*008c*/ 	.byte	0x03, 0x19
        /*008e*/ 	.short	0x0020


	//----- nvinfo : EIATTR_PARAM_CBANK
	.align		4
        /*0090*/ 	.byte	0x04, 0x0a
        /*0092*/ 	.short	(.L_43 - .L_42)
	.align		4
.L_42:
        /*0094*/ 	.word	index@(.nv.constant0._Z12vectorAddPMRPKfS0_Pfii)
        /*0098*/ 	.short	0x0380
        /*009a*/ 	.short	0x0020


	//----- nvinfo : EIATTR_SW_WAR
	.align		4
.L_43:
        /*009c*/ 	.byte	0x04, 0x36
        /*009e*/ 	.short	(.L_45 - .L_44)
.L_44:
        /*00a0*/ 	.word	0x00000008
.L_45:


//--------------------- .nv.info._Z11vectorAddMRPKfS0_Pfii --------------------------
	.section	.nv.info._Z11vectorAddMRPKfS0_Pfii,"",@"SHT_CUDA_INFO"
	.sectionflags	@""
	.align	4


	//----- nvinfo : EIATTR_CUDA_API_VERSION
	.align		4
        /*0000*/ 	.byte	0x04, 0x37
        /*0002*/ 	.short	(.L_47 - .L_46)
.L_46:
        /*0004*/ 	.word	0x00000082


	//----- nvinfo : EIATTR_KPARAM_INFO
	.align		4
.L_47:
        /*0008*/ 	.byte	0x04, 0x17
        /*000a*/ 	.short	(.L_49 - .L_48)
.L_48:
        /*000c*/ 	.word	0x00000000
        /*0010*/ 	.short	0x0004
        /*0012*/ 	.short	0x001c
        /*0014*/ 	.byte	0x00, 0xf0, 0x11, 0x00


	//----- nvinfo : EIATTR_KPARAM_INFO
	.align		4
.L_49:
        /*0018*/ 	.byte	0x04, 0x17
        /*001a*/ 	.short	(.L_51 - .L_50)
.L_50:
        /*001c*/ 	.word	0x00000000
        /*0020*/ 	.short	0x0003
        /*0022*/ 	.short	0x0018
        /*0024*/ 	.byte	0x00, 0xf0, 0x11, 0x00


	//----- nvinfo : EIATTR_KPARAM_INFO
	.align		4
.L_51:
        /*0028*/ 	.byte	0x04, 0x17
        /*002a*/ 	.short	(.L_53 - .L_52)
.L_52:
        /*002c*/ 	.word	0x00000000
        /*0030*/ 	.short	0x0002
        /*0032*/ 	.short	0x0010
        /*0034*/ 	.byte	0x00, 0xf5, 0x21, 0x00


	//----- nvinfo : EIATTR_KPARAM_INFO
	.align		4
.L_53:
        /*0038*/ 	.byte	0x04, 0x17
        /*003a*/ 	.short	(.L_55 - .L_54)
.L_54:
        /*003c*/ 	.word	0x00000000
        /*0040*/ 	.short	0x0001
        /*0042*/ 	.short	0x0008
        /*0044*/ 	.byte	0x00, 0xf5, 0x21, 0x00


	//----- nvinfo : EIATTR_KPARAM_INFO
	.align		4
.L_55:
        /*0048*/ 	.byte	0x04, 0x17
        /*004a*/ 	.short	(.L_57 - .L_56)
.L_56:
        /*004c*/ 	.word	0x00000000
        /*0050*/ 	.short	0x0000
        /*0052*/ 	.short	0x0000
        /*0054*/ 	.byte	0x00, 0xf5, 0x21, 0x00


	//----- nvinfo : EIATTR_SPARSE_MMA_MASK
	.align		4
.L_57:
        /*0058*/ 	.byte	0x03, 0x50
        /*005a*/ 	.short	0x0000


	//----- nvinfo : EIATTR_MAXREG_COUNT
	.align		4
        /*005c*/ 	.byte	0x03, 0x1b
        /*005e*/ 	.short	0x00ff


	//----- nvinfo : EIATTR_NUM_BARRIERS
	.align		4
        /*0060*/ 	.byte	0x02, 0x4c
        /*0062*/ 	.byte	0x01
	.zero		1


	//----- nvinfo : EIATTR_MERCURY_ISA_VERSION
	.align		4
        /*0064*/ 	.byte	0x03, 0x5f
        /*0066*/ 	.short	0x0101


	//----- nvinfo : EIATTR_UNUSED_LOAD_BYTE_OFFSET
	.align		4
        /*0068*/ 	.byte	0x04, 0x44
        /*006a*/ 	.short	(.L_59 - .L_58)


	//   ....[0]....
.L_58:
        /*006c*/ 	.word	0x000005c0
        /*0070*/ 	.word	0x00000fff


	//   ....[1]....
        /*0074*/ 	.word	0x000009d0
        /*0078*/ 	.word	0x00000fff


	//   ....[2]....
        /*007c*/ 	.word	0x00000e90
        /*0080*/ 	.word	0x00000fff


	//----- nvinfo : EIATTR_VRC_CTA_INIT_COUNT
	.align		4
.L_59:
        /*0084*/ 	.byte	0x02, 0x4a
	.zero		1
	.zero		1


	//----- nvinfo : EIATTR_EXIT_INSTR_OFFSETS
	.align		4
        /*0088*/ 	.byte	0x04, 0x1c
        /*008a*/ 	.short	(.L_61 - .L_60)


	//   ....[0]....
.L_60:
        /*008c*/ 	.word	0x00000030


	//   ....[1]....
        /*0090*/ 	.word	0x00000ad0


	//   ....[2]....
        /*0094*/ 	.word	0x00000e30


	//   ....[3]....
        /*0098*/ 	.word	0x00000f50


	//----- nvinfo : EIATTR_INDIRECT_BRANCH_TARGETS
	.align		4
.L_61:
        /*009c*/ 	.byte	0x04, 0x34
        /*009e*/ 	.short	(.L_63 - .L_62)


	//   ....[0]....
.L_62:
        /*00a0*/ 	.word	.L_x_41@srel
        /*00a4*/ 	.short	0x0
        /*00a6*/ 	.short	0x0
        /*00a8*/ 	.word	0x3
        /*00ac*/ 	.word	.L_x_42@srel
        /*00b0*/ 	.word	.L_x_43@srel
        /*00b4*/ 	.word	.L_x_44@srel


	//   ....[1]....
        /*00b8*/ 	.word	.L_x_45@srel
        /*00bc*/ 	.short	0x0
        /*00be*/ 	.short	0x0
        /*00c0*/ 	.word	0x3
        /*00c4*/ 	.word	.L_x_46@srel
        /*00c8*/ 	.word	.L_x_47@srel
        /*00cc*/ 	.word	.L_x_48@srel


	//   ....[2]....
        /*00d0*/ 	.word	.L_x_49@srel
        /*00d4*/ 	.short	0x0
        /*00d6*/ 	.short	0x0
        /*00d8*/ 	.word	0x3
        /*00dc*/ 	.word	.L_x_50@srel
        /*00e0*/ 	.word	.L_x_51@srel
        /*00e4*/ 	.word	.L_x_52@srel


	//----- nvinfo : EIATTR_CRS_STACK_SIZE
	.align		4
.L_63:
        /*00e8*/ 	.byte	0x04, 0x1e
        /*00ea*/ 	.short	(.L_65 - .L_64)
.L_64:
        /*00ec*/ 	.word	0x00000000


	//----- nvinfo : EIATTR_CBANK_PARAM_SIZE
	.align		4
.L_65:
        /*00f0*/ 	.byte	0x03, 0x19
        /*00f2*/ 	.short	0x0020


	//----- nvinfo : EIATTR_PARAM_CBANK
	.align		4
        /*00f4*/ 	.byte	0x04, 0x0a
        /*00f6*/ 	.short	(.L_67 - .L_66)
	.align		4
.L_66:
        /*00f8*/ 	.word	index@(.nv.constant0._Z11vectorAddMRPKfS0_Pfii)
        /*00fc*/ 	.short	0x0380
        /*00fe*/ 	.short	0x0020


	//----- nvinfo : EIATTR_SW_WAR
	.align		4
.L_67:
        /*0100*/ 	.byte	0x04, 0x36
        /*0102*/ 	.short	(.L_69 - .L_68)
.L_68:
        /*0104*/ 	.word	0x00000008
.L_69:


//--------------------- .nv.info._Z10vectorAddPPKfS0_Pfii --------------------------
	.section	.nv.info._Z10vectorAddPPKfS0_Pfii,"",@"SHT_CUDA_INFO"
	.sectionflags	@""
	.align	4


	//----- nvinfo : EIATTR_CUDA_API_VERSION
	.align		4
        /*0000*/ 	.byte	0x04, 0x37
        /*0002*/ 	.short	(.L_71 - .L_70)
.L_70:
        /*0004*/ 	.word	0x00000082


	//----- nvinfo : EIATTR_KPARAM_INFO
	.align		4
.L_71:
        /*0008*/ 	.byte	0x04, 0x17
        /*000a*/ 	.short	(.L_73 - .L_72)
.L_72:
        /*000c*/ 	.word	0x00000000
        /*0010*/ 	.short	0x0004
        /*0012*/ 	.short	0x001c
        /*0014*/ 	.byte	0x00, 0xf0, 0x11, 0x00


	//----- nvinfo : EIATTR_KPARAM_INFO
	.align		4
.L_73:
        /*0018*/ 	.byte	0x04, 0x17
        /*001a*/ 	.short	(.L_75 - .L_74)
.L_74:
        /*001c*/ 	.word	0x00000000
        /*0020*/ 	.short	0x0003
        /*0022*/ 	.short	0x0018
        /*0024*/ 	.byte	0x00, 0xf0, 0x11, 0x00


	//----- nvinfo : EIATTR_KPARAM_INFO
	.align		4
.L_75:
        /*0028*/ 	.byte	0x04, 0x17
        /*002a*/ 	.short	(.L_77 - .L_76)
.L_76:
        /*002c*/ 	.word	0x00000000
        /*0030*/ 	.short	0x0002
        /*0032*/ 	.short	0x0010
        /*0034*/ 	.byte	0x00, 0xf5, 0x21, 0x00


	//----- nvinfo : EIATTR_KPARAM_INFO
	.align		4
.L_77:
        /*0038*/ 	.byte	0x04, 0x17
        /*003a*/ 	.short	(.L_79 - .L_78)
.L_78:
        /*003c*/ 	.word	0x00000000
        /*0040*/ 	.short	0x0001
        /*0042*/ 	.short	0x0008
        /*0044*/ 	.byte	0x00, 0xf5, 0x21, 0x00


	//----- nvinfo : EIATTR_KPARAM_INFO
	.align		4
.L_79:
        /*0048*/ 	.byte	0x04, 0x17
        /*004a*/ 	.short	(.L_81 - .L_80)
.L_80:
        /*004c*/ 	.word	0x00000000
        /*0050*/ 	.short	0x0000
        /*0052*/ 	.short	0x0000
        /*0054*/ 	.byte	0x00, 0xf5, 0x21, 0x00


	//----- nvinfo : EIATTR_SPARSE_MMA_MASK
	.align		4
.L_81:
        /*0058*/ 	.byte	0x03, 0x50
        /*005a*/ 	.short	0x0000


	//----- nvinfo : EIATTR_MAXREG_COUNT
	.align		4
        /*005c*/ 	.byte	0x03, 0x1b
        /*005e*/ 	.short	0x00ff


	//----- nvinfo : EIATTR_MERCURY_ISA_VERSION
	.align		4
        /*0060*/ 	.byte	0x03, 0x5f
        /*0062*/ 	.short	0x0101


	//----- nvinfo : EIATTR_VRC_CTA_INIT_COUNT
	.align		4
        /*0064*/ 	.byte	0x02, 0x4a
	.zero		1
	.zero		1


	//----- nvinfo : EIATTR_EXIT_INSTR_OFFSETS
	.align		4
        /*0068*/ 	.byte	0x04, 0x1c
        /*006a*/ 	.short	(.L_83 - .L_82)


	//   ....[0]....
.L_82:
        /*006c*/ 	.word	0x00000110


	//   ....[1]....
        /*0070*/ 	.word	0x00000370


	//----- nvinfo : EIATTR_CRS_STACK_SIZE
	.align		4
.L_83:
        /*0074*/ 	.byte	0x04, 0x1e
        /*0076*/ 	.short	(.L_85 - .L_84)
.L_84:
        /*0078*/ 	.word	0x00000000


	//----- nvinfo : EIATTR_CBANK_PARAM_SIZE
	.align		4
.L_85:
        /*007c*/ 	.byte	0x03, 0x19
        /*007e*/ 	.short	0x0020


	//----- nvinfo : EIATTR_PARAM_CBANK
	.align		4
        /*0080*/ 	.byte	0x04, 0x0a
        /*0082*/ 	.short	(.L_87 - .L_86)
	.align		4
.L_86:
        /*0084*/ 	.word	index@(.nv.constant0._Z10vectorAddPPKfS0_Pfii)
        /*0088*/ 	.short	0x0380
        /*008a*/ 	.short	0x0020


	//----- nvinfo : EIATTR_SW_WAR
	.align		4
.L_87:
        /*008c*/ 	.byte	0x04, 0x36
        /*008e*/ 	.short	(.L_89 - .L_88)
.L_88:
        /*0090*/ 	.word	0x00000008
.L_89:


//--------------------- .nv.info._Z9vectorAddPKfS0_Pfii --------------------------
	.section	.nv.info._Z9vectorAddPKfS0_Pfii,"",@"SHT_CUDA_INFO"
	.sectionflags	@""
	.align	4


	//----- nvinfo : EIATTR_CUDA_API_VERSION
	.align		4
        /*0000*/ 	.byte	0x04, 0x37
        /*0002*/ 	.short	(.L_91 - .L_90)
.L_90:
        /*0004*/ 	.word	0x00000082


	//----- nvinfo : EIATTR_KPARAM_INFO
	.align		4
.L_91:
        /*0008*/ 	.byte	0x04, 0x17
        /*000a*/ 	.short	(.L_93 - .L_92)
.L_92:
        /*000c*/ 	.word	0x00000000
        /*0010*/ 	.short	0x0004
        /*0012*/ 	.short	0x001c
        /*0014*/ 	.byte	0x00, 0xf0, 0x11, 0x00


	//----- nvinfo : EIATTR_KPARAM_INFO
	.align		4
.L_93:
        /*0018*/ 	.byte	0x04, 0x17
        /*001a*/ 	.short	(.L_95 - .L_94)
.L_94:
        /*001c*/ 	.word	0x00000000
        /*0020*/ 	.short	0x0003
        /*0022*/ 	.short	0x0018
        /*0024*/ 	.byte	0x00, 0xf0, 0x11, 0x00


	//----- nvinfo : EIATTR_KPARAM_INFO
	.align		4
.L_95:
        /*0028*/ 	.byte	0x04, 0x17
        /*002a*/ 	.short	(.L_97 - .L_96)
.L_96:
        /*002c*/ 	.word	0x00000000
        /*0030*/ 	.short	0x0002
        /*0032*/ 	.short	0x0010
        /*0034*/ 	.byte	0x00, 0xf5, 0x21, 0x00


	//----- nvinfo : EIATTR_KPARAM_INFO
	.align		4
.L_97:
        /*0038*/ 	.byte	0x04, 0x17
        /*003a*/ 	.short	(.L_99 - .L_98)
.L_98:
        /*003c*/ 	.word	0x00000000
        /*0040*/ 	.short	0x0001
        /*0042*/ 	.short	0x0008
        /*0044*/ 	.byte	0x00, 0xf5, 0x21, 0x00


	//----- nvinfo : EIATTR_KPARAM_INFO
	.align		4
.L_99:
        /*0048*/ 	.byte	0x04, 0x17
        /*004a*/ 	.short	(.L_101 - .L_100)
.L_100:
        /*004c*/ 	.word	0x00000000
        /*0050*/ 	.short	0x0000
        /*0052*/ 	.short	0x0000
        /*0054*/ 	.byte	0x00, 0xf5, 0x21, 0x00


	//----- nvinfo : EIATTR_SPARSE_MMA_MASK
	.align		4
.L_101:
        /*0058*/ 	.byte	0x03, 0x50
        /*005a*/ 	.short	0x0000


	//----- nvinfo : EIATTR_MAXREG_COUNT
	.align		4
        /*005c*/ 	.byte	0x03, 0x1b
        /*005e*/ 	.short	0x00ff


	//----- nvinfo : EIATTR_MERCURY_ISA_VERSION
	.align		4
        /*0060*/ 	.byte	0x03, 0x5f
        /*0062*/ 	.short	0x0101


	//----- nvinfo : EIATTR_VRC_CTA_INIT_COUNT
	.align		4
        /*0064*/ 	.byte	0x02, 0x4a
	.zero		1
	.zero		1


	//----- nvinfo : EIATTR_EXIT_INSTR_OFFSETS
	.align		4
        /*0068*/ 	.byte	0x04, 0x1c
        /*006a*/ 	.short	(.L_103 - .L_102)


	//   ....[0]....
.L_102:
        /*006c*/ 	.word	0x00000030


	//   ....[1]....
        /*0070*/ 	.word	0x000005d0


	//   ....[2]....
        /*0074*/ 	.word	0x00000860


	//   ....[3]....
        /*0078*/ 	.word	0x000009d0


	//   ....[4]....
        /*007c*/ 	.word	0x00000a90


	//----- nvinfo : EIATTR_CRS_STACK_SIZE
	.align		4
.L_103:
        /*0080*/ 	.byte	0x04, 0x1e
        /*0082*/ 	.short	(.L_105 - .L_104)
.L_104:
        /*0084*/ 	.word	0x00000000


	//----- nvinfo : EIATTR_CBANK_PARAM_SIZE
	.align		4
.L_105:
        /*0088*/ 	.byte	0x03, 0x19
        /*008a*/ 	.short	0x0020


	//----- nvinfo : EIATTR_PARAM_CBANK
	.align		4
        /*008c*/ 	.byte	0x04, 0x0a
        /*008e*/ 	.short	(.L_107 - .L_106)
	.align		4
.L_106:
        /*0090*/ 	.word	index@(.nv.constant0._Z9vectorAddPKfS0_Pfii)
        /*0094*/ 	.short	0x0380
        /*0096*/ 	.short	0x0020


	//----- nvinfo : EIATTR_SW_WAR
	.align		4
.L_107:
        /*0098*/ 	.byte	0x04, 0x36
        /*009a*/ 	.short	(.L_109 - .L_108)
.L_108:
        /*009c*/ 	.word	0x00000008
.L_109:


//--------------------- .nv.callgraph             --------------------------
	.section	.nv.callgraph,"",@"SHT_CUDA_CALLGRAPH"
	.align	4
	.sectionentsize	8
	.align		4
        /*0000*/ 	.word	0x00000000
	.align		4
        /*0004*/ 	.word	0xffffffff
	.align		4
        /*0008*/ 	.word	0x00000000
	.align		4
        /*000c*/ 	.word	0xfffffffe
	.align		4
        /*0010*/ 	.word	0x00000000
	.align		4
        /*0014*/ 	.word	0xfffffffd
	.align		4
        /*0018*/ 	.word	0x00000000
	.align		4
        /*001c*/ 	.word	0xfffffffc


//--------------------- .nv.constant2._Z11vectorAddMRPKfS0_Pfii --------------------------
	.section	.nv.constant2._Z11vectorAddMRPKfS0_Pfii,"a",@progbits
	.sectionflags	@""
	.align	4
.nv.constant2._Z11vectorAddMRPKfS0_Pfii:
        /*0000*/ 	.byte	0xb0, 0x03, 0x00, 0x00, 0x80, 0x04, 0x00, 0x00, 0xc0, 0x02, 0x00, 0x00, 0xa0, 0x08, 0x00, 0x00
        /*0010*/ 	.byte	0xd0, 0x07, 0x00, 0x00, 0xe0, 0x06, 0x00, 0x00, 0x20, 0x0d, 0x00, 0x00, 0x40, 0x0c, 0x00, 0x00
        /*0020*/ 	.byte	0x40, 0x0b, 0x00, 0x00


//--------------------- .text._Z12vectorAddPMRPKfS0_Pfii --------------------------
	.section	.text._Z12vectorAddPMRPKfS0_Pfii,"ax",@progbits
	.align	128
        .global         _Z12vectorAddPMRPKfS0_Pfii
        .type           _Z12vectorAddPMRPKfS0_Pfii,@function
        .size           _Z12vectorAddPMRPKfS0_Pfii,(.L_x_53 - _Z12vectorAddPMRPKfS0_Pfii)
        .other          _Z12vectorAddPMRPKfS0_Pfii,@"STO_CUDA_ENTRY STV_DEFAULT"
_Z12vectorAddPMRPKfS0_Pfii:
.text._Z12vectorAddPMRPKfS0_Pfii:
[----:B------:R-:W-:Y:S08]  /*0000*/  LDC R1, c[0x0][0x37c] ;  /* 0x0000df00ff017b82 */ /* 0x000ff00000000800 */
[----:B------:R-:W0:Y:S01]  /*0010*/  LDC R17, c[0x0][0x360] ;  /* 0x0000d800ff117b82 */ /* 0x000e220000000800 */
[----:B------:R-:W-:-:S07]  /*0020*/  IMAD.MOV.U32 R2, RZ, RZ, RZ ;  /* 0x000000ffff027224 */ /* 0x000fce00078e00ff */
[----:B------:R-:W1:Y:S01]  /*0030*/  LDC.64 R6, c[0x0][0x398] ;  /* 0x0000e600ff067b82 */ /* 0x000e620000000a00 */
[----:B0-----:R-:W0:Y:S01]  /*0040*/  I2F.U32.RP R4, R17 ;  /* 0x0000001100047306 */ /* 0x001e220000209000 */
[----:B-1----:R-:W-:-:S07]  /*0050*/  ISETP.GE.AND P1, PT, R7, 0x1, PT ;  /* 0x000000010700780c */ /* 0x002fce0003f26270 */
[----:B0-----:R-:W0:Y:S02]  /*0060*/  MUFU.RCP R4, R4 ;  /* 0x0000000400047308 */ /* 0x001e240000001000 */
[----:B0-----:R-:W-:-:S06]  /*0070*/  VIADD R3, R4, 0xffffffe ;  /* 0x0ffffffe04037836 */ /* 0x001fcc0000000000 */
[----:B------:R-:W0:Y:S02]  /*0080*/  F2I.FTZ.U32.TRUNC.NTZ R3, R3 ;  /* 0x0000000300037305 */ /* 0x000e24000021f000 */
[----:B0-----:R-:W-:-:S04]  /*0090*/  IMAD.MOV R0, RZ, RZ, -R3 ;  /* 0x000000ffff007224 */ /* 0x001fc800078e0a03 */
[----:B------:R-:W-:-:S04]  /*00a0*/  IMAD R5, R0, R17, RZ ;  /* 0x0000001100057224 */ /* 0x000fc800078e02ff */
[----:B------:R-:W-:Y:S01]  /*00b0*/  IMAD.HI.U32 R5, R3, R5, R2 ;  /* 0x0000000503057227 */ /* 0x000fe200078e0002 */
[----:B------:R-:W-:-:S05]  /*00c0*/  IADD3 R2, PT, PT, R17, -0x1, R6 ;  /* 0xffffffff11027810 */ /* 0x000fca0007ffe006 */
[----:B------:R-:W-:-:S04]  /*00d0*/  IMAD.HI.U32 R0, R5, R2, RZ ;  /* 0x0000000205007227 */ /* 0x000fc800078e00ff */
[----:B------:R-:W-:-:S04]  /*00e0*/  IMAD.MOV R4, RZ, RZ, -R0 ;  /* 0x000000ffff047224 */ /* 0x000fc800078e0a00 */
[----:B------:R-:W-:-:S05]  /*00f0*/  IMAD R2, R17, R4, R2 ;  /* 0x0000000411027224 */ /* 0x000fca00078e0202 */
[----:B------:R-:W-:Y:S01]  /*0100*/  ISETP.GE.U32.AND P0, PT, R2, R17, PT ;  /* 0x000000110200720c */ /* 0x000fe20003f06070 */
[----:B------:R-:W-:-:S12]  /*0110*/  @!P1 EXIT ;  /* 0x000000000000994d */ /* 0x000fd80003800000 */
[----:B------:R-:W0:Y:S01]  /*0120*/  S2R R16, SR_TID.X ;  /* 0x0000000000107919 */ /* 0x000e220000002100 */
[----:B------:R-:W1:Y:S01]  /*0130*/  S2UR UR8, SR_CTAID.X ;  /* 0x00000000000879c3 */ /* 0x000e620000002500 */
[----:B------:R-:W-:Y:S01]  /*0140*/  @P0 IMAD.IADD R2, R2, 0x1, -R17 ;  /* 0x0000000102020824 */ /* 0x000fe200078e0a11 */
[----:B------:R-:W-:Y:S01]  /*0150*/  ISETP.NE.U32.AND P2, PT, R17, RZ, PT ;  /* 0x000000ff1100720c */ /* 0x000fe20003f45070 */
[----:B------:R-:W-:Y:S01]  /*0160*/  @P0 VIADD R0, R0, 0x1 ;  /* 0x0000000100000836 */ /* 0x000fe20000000000 */
[----:B------:R-:W2:Y:S02]  /*0170*/  LDCU UR9, c[0x0][0x370] ;  /* 0x00006e00ff0977ac */ /* 0x000ea40008000800 */
[----:B------:R-:W-:Y:S01]  /*0180*/  ISETP.GE.U32.AND P1, PT, R2, R17, PT ;  /* 0x000000110200720c */ /* 0x000fe20003f26070 */
[----:B------:R-:W3:Y:S01]  /*0190*/  LDCU.64 UR10, c[0x0][0x358] ;  /* 0x00006b00ff0a77ac */ /* 0x000ee20008000a00 */
[----:B------:R-:W-:-:S11]  /*01a0*/  UMOV UR4, URZ ;  /* 0x000000ff00047c82 */ /* 0x000fd60008000000 */
[----:B------:R-:W-:Y:S01]  /*01b0*/  @P1 VIADD R0, R0, 0x1 ;  /* 0x0000000100001836 */ /* 0x000fe20000000000 */
[----:B------:R-:W-:-:S07]  /*01c0*/  @!P2 LOP3.LUT R0, RZ, R17, RZ, 0x33, !PT ;  /* 0x00000011ff00a212 */ /* 0x000fce00078e33ff */
.L_x_8:
[----:B----4-:R-:W4:Y:S01]  /*01d0*/  LDCU UR5, c[0x0][0x39c] ;  /* 0x00007380ff0577ac */ /* 0x010f220008000800 */
[----:B-1----:R-:W-:Y:S01]  /*01e0*/  ISETP.LE.AND P0, PT, R0, UR8, PT ;  /* 0x0000000800007c0c */ /* 0x002fe2000bf03270 */
[----:B------:R-:W-:-:S04]  /*01f0*/  UIADD3 UR4, UPT, UPT, UR4, 0x1, URZ ;  /* 0x0000000104047890 */ /* 0x000fc8000fffe0ff */
[----:B----4-:R-:W-:-:S08]  /*0200*/  UISETP.NE.AND UP0, UPT, UR4, UR5, UPT ;  /* 0x000000050400728c */ /* 0x010fd0000bf05270 */
[----:B0-2---:R-:W-:Y:S05]  /*0210*/  @P0 BRA `(.L_x_0) ;  /* 0x0000000400b40947 */ /* 0x005fea0003800000 */
[----:B------:R-:W1:Y:S01]  /*0220*/  LDC.64 R2, c[0x0][0x390] ;  /* 0x0000e400ff027b82 */ /* 0x000e620000000a00 */
[----:B0-----:R-:W-:Y:S01]  /*0230*/  ISETP.NE.AND P0, PT, R16, 0x2, PT ;  /* 0x000000021000780c */ /* 0x001fe20003f05270 */
[----:B------:R-:W0:Y:S01]  /*0240*/  LDCU UR18, c[0x0][0x398] ;  /* 0x00007300ff1277ac */ /* 0x000e220008000800 */
[----:B------:R-:W4:Y:S05]  /*0250*/  LDCU.64 UR12, c[0x0][0x380] ;  /* 0x00007000ff0c77ac */ /* 0x000f2a0008000a00 */
[----:B------:R-:W0:Y:S01]  /*0260*/  LDC.64 R8, c[0x0][0x380] ;  /* 0x0000e000ff087b82 */ /* 0x000e220000000a00 */
[----:B------:R-:W0:Y:S01]  /*0270*/  LDCU.64 UR14, c[0x0][0x388] ;  /* 0x00007100ff0e77ac */ /* 0x000e220008000a00 */
[----:B------:R-:W0:Y:S06]  /*0280*/  LDCU.64 UR16, c[0x0][0x390] ;  /* 0x00007200ff1077ac */ /* 0x000e2c0008000a00 */
[----:B------:R-:W0:Y:S01]  /*0290*/  LDC.64 R10, c[0x0][0x388] ;  /* 0x0000e200ff0a7b82 */ /* 0x000e220000000a00 */
[----:B------:R-:W-:-:S07]  /*02a0*/  UMOV UR5, UR8 ;  /* 0x0000000800057c82 */ /* 0x000fce0008000000 */
[----:B------:R-:W0:Y:S08]  /*02b0*/  LDC.64 R12, c[0x0][0x380] ;  /* 0x0000e000ff0c7b82 */ /* 0x000e300000000a00 */
[----:B----4-:R-:W0:Y:S02]  /*02c0*/  LDC.64 R14, c[0x0][0x388] ;  /* 0x0000e200ff0e7b82 */ /* 0x010e240000000a00 */
.L_x_7:
[----:B------:R-:W-:Y:S01]  /*02d0*/  IMAD R4, R17, UR5, R16 ;  /* 0x0000000511047c24 */ /* 0x000fe2000f8e0210 */
[----:B--2---:R-:W-:Y:S01]  /*02e0*/  UIADD3 UR5, UPT, UPT, UR9, UR5, URZ ;  /* 0x0000000509057290 */ /* 0x004fe2000fffe0ff */
[----:B------:R-:W-:Y:S05]  /*02f0*/  BSSY.RECONVERGENT B0, `(.L_x_1) ;  /* 0x000004b000007945 */ /* 0x000fea0003800200 */
[----:B------:R-:W-:Y:S01]  /*0300*/  ISETP.LE.AND P1, PT, R0, UR5, PT ;  /* 0x0000000500007c0c */ /* 0x000fe2000bf23270 */
[----:B0---4-:R-:W-:-:S12]  /*0310*/  @!P0 BRA `(.L_x_2) ;  /* 0x0000000000c88947 */ /* 0x011fd80003800000 */
[----:B------:R-:W-:-:S13]  /*0320*/  ISETP.NE.AND P2, PT, R16, 0x1, PT ;  /* 0x000000011000780c */ /* 0x000fda0003f45270 */
[----:B------:R-:W-:Y:S05]  /*0330*/  @!P2 BRA `(.L_x_3) ;  /* 0x000000000064a947 */ /* 0x000fea0003800000 */
[----:B------:R-:W-:-:S13]  /*0340*/  ISETP.NE.AND P2, PT, R16, RZ, PT ;  /* 0x000000ff1000720c */ /* 0x000fda0003f45270 */
[----:B------:R-:W-:Y:S05]  /*0350*/  @P2 BRA `(.L_x_4) ;  /* 0x0000000400102947 */ /* 0x000fea0003800000 */
[----:B------:R-:W-:-:S04]  /*0360*/  SHF.R.S32.HI R5, RZ, 0x1f, R4 ;  /* 0x0000001fff057819 */ /* 0x000fc80000011404 */
[----:B------:R-:W-:-:S04]  /*0370*/  LEA.HI R5, R5, R4, RZ, 0x10 ;  /* 0x0000000405057211 */ /* 0x000fc800078f80ff */
[----:B------:R-:W-:-:S05]  /*0380*/  SHF.R.S32.HI R7, RZ, 0x10, R5 ;  /* 0x00000010ff077819 */ /* 0x000fca0000011405 */
[----:B0-----:R-:W-:-:S06]  /*0390*/  IMAD.WIDE R6, R7, 0x4, R8 ;  /* 0x0000000407067825 */ /* 0x001fcc00078e0208 */
[----:B---3--:R-:W2:Y:S01]  /*03a0*/  LDG.E R6, desc[UR10][R6.64] ;  /* 0x0000000a06067981 */ /* 0x008ea2000c1e1900 */
[----:B------:R-:W-:-:S05]  /*03b0*/  LOP3.LUT R5, R5, 0xffff0000, RZ, 0xc0, !PT ;  /* 0xffff000005057812 */ /* 0x000fca00078ec0ff */
[----:B------:R-:W-:-:S05]  /*03c0*/  IMAD.IADD R5, R4, 0x1, -R5 ;  /* 0x0000000104057824 */ /* 0x000fca00078e0a05 */
[----:B------:R-:W-:-:S04]  /*03d0*/  SHF.R.S32.HI R18, RZ, 0x1f, R5 ;  /* 0x0000001fff127819 */ /* 0x000fc80000011405 */
[----:B------:R-:W-:-:S04]  /*03e0*/  LEA.HI R18, R18, R5, RZ, 0x8 ;  /* 0x0000000512127211 */ /* 0x000fc800078f40ff */
[----:B------:R-:W-:-:S04]  /*03f0*/  SHF.R.S32.HI R18, RZ, 0x8, R18 ;  /* 0x00000008ff127819 */ /* 0x000fc80000011412 */
[----:B------:R-:W-:Y:S01]  /*0400*/  SHF.R.S32.HI R20, RZ, 0x1f, R18 ;  /* 0x0000001fff147819 */ /* 0x000fe20000011412 */
[----:B--2---:R-:W-:-:S05]  /*0410*/  IMAD.SHL.U32 R5, R6, 0x100, RZ ;  /* 0x0000010006057824 */ /* 0x004fca00078e00ff */
[----:B------:R-:W-:-:S04]  /*0420*/  IADD3 R19, P2, PT, R18, R5, RZ ;  /* 0x0000000512137210 */ /* 0x000fc80007f5e0ff */
[----:B------:R-:W-:Y:S02]  /*0430*/  LEA.HI.X.SX32 R20, R5, R20, 0x1, P2 ;  /* 0x0000001405147211 */ /* 0x000fe400010f0eff */
[----:B------:R-:W-:-:S04]  /*0440*/  LEA R18, P2, R19, UR12, 0x2 ;  /* 0x0000000c13127c11 */ /* 0x000fc8000f8410ff */
[----:B------:R-:W-:-:S05]  /*0450*/  LEA.HI.X R19, R19, UR13, R20, 0x2, P2 ;  /* 0x0000000d13137c11 */ /* 0x000fca00090f1414 */
[----:B------:R-:W2:Y:S01]  /*0460*/  LDG.E R18, desc[UR10][R18.64] ;  /* 0x0000000a12127981 */ /* 0x000ea2000c1e1900 */
[----:B------:R-:W0:Y:S01]  /*0470*/  S2UR UR7, SR_CgaCtaId ;  /* 0x00000000000779c3 */ /* 0x000e220000008800 */
[----:B------:R-:W-:Y:S02]  /*0480*/  UMOV UR6, 0x400 ;  /* 0x0000040000067882 */ /* 0x000fe40000000000 */
[----:B0-----:R-:W-:Y:S01]  /*0490*/  ULEA UR6, UR7, UR6, 0x18 ;  /* 0x0000000607067291 */ /* 0x001fe2000f8ec0ff */
[----:B--2---:R-:W-:-:S08]  /*04a0*/  IMAD.SHL.U32 R5, R18, 0x100, RZ ;  /* 0x0000010012057824 */ /* 0x004fd000078e00ff */
[----:B------:R4:W-:Y:S01]  /*04b0*/  STS [UR6], R5 ;  /* 0x00000005ff007988 */ /* 0x0009e20008000806 */
[----:B------:R-:W-:Y:S05]  /*04c0*/  BRA `(.L_x_4) ;  /* 0x0000000000b47947 */ /* 0x000fea0003800000 */
.L_x_3:
        /* <DEDUP_REMOVED lines=9> */
[----:B------:R-:W-:Y:S01]  /*0560*/  SHF.R.S32.HI R20, RZ, 0x8, R18 ;  /* 0x00000008ff147819 */ /* 0x000fe20000011412 */
[----:B--2---:R-:W-:-:S05]  /*0570*/  IMAD.SHL.U32 R5, R6, 0x100, RZ ;  /* 0x0000010006057824 */ /* 0x004fca00078e00ff */
[----:B------:R-:W-:Y:S02]  /*0580*/  SHF.R.S32.HI R18, RZ, 0x1f, R5 ;  /* 0x0000001fff127819 */ /* 0x000fe40000011405 */
        /* <DEDUP_REMOVED lines=9> */
[----:B------:R2:W-:Y:S01]  /*0620*/  STS [UR6+0x4], R5 ;  /* 0x00000405ff007988 */ /* 0x0005e20008000806 */
[----:B------:R-:W-:Y:S05]  /*0630*/  BRA `(.L_x_4) ;  /* 0x0000000000587947 */ /* 0x000fea0003800000 */
.L_x_2:
[----:B------:R-:W-:-:S04]  /*0640*/  SHF.R.S32.HI R5, RZ, 0x1f, R4 ;  /* 0x0000001fff057819 */ /* 0x000fc80000011404 */
[----:B------:R-:W-:-:S04]  /*0650*/  LEA.HI R5, R5, R4, RZ, 0x10 ;  /* 0x0000000405057211 */ /* 0x000fc800078f80ff */
[----:B------:R-:W-:-:S05]  /*0660*/  SHF.R.S32.HI R7, RZ, 0x10, R5 ;  /* 0x00000010ff077819 */ /* 0x000fca0000011405 */
[----:B-1----:R-:W-:-:S06]  /*0670*/  IMAD.WIDE R6, R7, 0x4, R2 ;  /* 0x0000000407067825 */ /* 0x002fcc00078e0202 */
        /* <DEDUP_REMOVED lines=10> */
[----:B0-----:R-:W-:-:S04]  /*0720*/  LEA R18, P2, R5, UR16, 0x2 ;  /* 0x0000001005127c11 */ /* 0x001fc8000f8410ff */
[----:B------:R-:W-:-:S05]  /*0730*/  LEA.HI.X R19, R5, UR17, R20, 0x2, P2 ;  /* 0x0000001105137c11 */ /* 0x000fca00090f1414 */
[----:B------:R-:W2:Y:S01]  /*0740*/  LDG.E R18, desc[UR10][R18.64] ;  /* 0x0000000a12127981 */ /* 0x000ea2000c1e1900 */
[----:B------:R-:W0:Y:S01]  /*0750*/  S2UR UR7, SR_CgaCtaId ;  /* 0x00000000000779c3 */ /* 0x000e220000008800 */
[----:B------:R-:W-:Y:S02]  /*0760*/  UMOV UR6, 0x400 ;  /* 0x0000040000067882 */ /* 0x000fe40000000000 */
[----:B0-----:R-:W-:Y:S01]  /*0770*/  ULEA UR6, UR7, UR6, 0x18 ;  /* 0x0000000607067291 */ /* 0x001fe2000f8ec0ff */
[----:B--2---:R-:W-:-:S08]  /*0780*/  IMAD.SHL.U32 R5, R18, 0x100, RZ ;  /* 0x0000010012057824 */ /* 0x004fd000078e00ff */
[----:B------:R0:W-:Y:S03]  /*0790*/  STS [UR6+0x8], R5 ;  /* 0x00000805ff007988 */ /* 0x0001e60008000806 */
.L_x_4:
[----:B0--3--:R-:W-:Y:S05]  /*07a0*/  BSYNC.RECONVERGENT B0 ;  /* 0x0000000000007941 */ /* 0x009fea0003800200 */
.L_x_1:
[----:B------:R-:W-:Y:S01]  /*07b0*/  BAR.SYNC.DEFER_BLOCKING 0x0 ;  /* 0x0000000000007b1d */ /* 0x000fe20000010000 */
[----:B------:R-:W-:-:S05]  /*07c0*/  ISETP.GE.AND P2, PT, R4, UR18, PT ;  /* 0x0000001204007c0c */ /* 0x000fca000bf46270 */
[----:B------:R-:W-:Y:S08]  /*07d0*/  BSSY.RECONVERGENT B0, `(.L_x_5) ;  /* 0x0000010000007945 */ /* 0x000ff00003800200 */
[----:B------:R-:W-:Y:S05]  /*07e0*/  @P2 BRA `(.L_x_6) ;  /* 0x0000000000382947 */ /* 0x000fea0003800000 */
[----:B------:R-:W0:Y:S01]  /*07f0*/  S2UR UR7, SR_CgaCtaId ;  /* 0x00000000000779c3 */ /* 0x000e220000008800 */
[----:B------:R-:W-:Y:S02]  /*0800*/  UMOV UR6, 0x400 ;  /* 0x0000040000067882 */ /* 0x000fe40000000000 */
[----:B0-----:R-:W-:-:S09]  /*0810*/  ULEA UR6, UR7, UR6, 0x18 ;  /* 0x0000000607067291 */ /* 0x001fd2000f8ec0ff */
[----:B--2-4-:R-:W0:Y:S02]  /*0820*/  LDS.128 R4, [UR6] ;  /* 0x00000006ff047984 */ /* 0x014e240008000c00 */
[----:B0-----:R-:W-:Y:S02]  /*0830*/  IMAD.IADD R7, R4, 0x1, R16 ;  /* 0x0000000104077824 */ /* 0x001fe400078e0210 */
[----:B------:R-:W-:Y:S02]  /*0840*/  IMAD.IADD R19, R16, 0x1, R5 ;  /* 0x0000000110137824 */ /* 0x000fe400078e0205 */
[----:B------:R-:W-:-:S04]  /*0850*/  IMAD.WIDE.U32 R4, R7, 0x4, R12 ;  /* 0x0000000407047825 */ /* 0x000fc800078e000c */
[----:B------:R-:W-:Y:S02]  /*0860*/  IMAD.WIDE.U32 R18, R19, 0x4, R14 ;  /* 0x0000000413127825 */ /* 0x000fe400078e000e */
[----:B------:R-:W2:Y:S04]  /*0870*/  LDG.E R4, desc[UR10][R4.64] ;  /* 0x0000000a04047981 */ /* 0x000ea8000c1e1900 */
[----:B------:R-:W2:Y:S01]  /*0880*/  LDG.E R19, desc[UR10][R18.64] ;  /* 0x0000000a12137981 */ /* 0x000ea2000c1e1900 */
[----:B------:R-:W-:-:S04]  /*0890*/  IMAD.IADD R7, R16, 0x1, R6 ;  /* 0x0000000110077824 */ /* 0x000fc800078e0206 */
[----:B-1----:R-:W-:-:S04]  /*08a0*/  IMAD.WIDE.U32 R6, R7, 0x4, R2 ;  /* 0x0000000407067825 */ /* 0x002fc800078e0002 */
[----:B--2---:R-:W-:-:S05]  /*08b0*/  FADD R21, R4, R19 ;  /* 0x0000001304157221 */ /* 0x004fca0000000000 */
[----:B------:R0:W-:Y:S02]  /*08c0*/  STG.E desc[UR10][R6.64], R21 ;  /* 0x0000001506007986 */ /* 0x0001e4000c10190a */
.L_x_6:
[----:B------:R-:W-:Y:S05]  /*08d0*/  BSYNC.RECONVERGENT B0 ;  /* 0x0000000000007941 */ /* 0x000fea0003800200 */
.L_x_5:
[----:B------:R-:W-:Y:S05]  /*08e0*/  @!P1 BRA `(.L_x_7) ;  /* 0xfffffff800789947 */ /* 0x000fea000383ffff */
.L_x_0:
[----:B------:R-:W-:Y:S05]  /*08f0*/  BRA.U UP0, `(.L_x_8) ;  /* 0xfffffff900347547 */ /* 0x000fea000b83ffff */
[----:B--23--:R-:W-:Y:S05]  /*0900*/  EXIT ;  /* 0x000000000000794d */ /* 0x00cfea0003800000 */
.L_x_9:
[----:B------:R-:W-:-:S00]  /*0910*/  BRA `(.L_x_9) ;  /* 0xfffffffc00fc7947 */ /* 0x000fc0000383ffff */
[----:B------:R-:W-:-:S00]  /*0920*/  NOP ;  /* 0x0000000000007918 */ /* 0x000fc00000000000 */
        /* <DEDUP_REMOVED lines=13> */
.L_x_53:


//--------------------- .text._Z11vectorAddMRPKfS0_Pfii --------------------------
	.section	.text._Z11vectorAddMRPKfS0_Pfii,"ax",@progbits
	.align	128
        .global         _Z11vectorAddMRPKfS0_Pfii
        .type           _Z11vectorAddMRPKfS0_Pfii,@function
        .size           _Z11vectorAddMRPKfS0_Pfii,(.L_x_54 - _Z11vectorAddMRPKfS0_Pfii)
        .other          _Z11vectorAddMRPKfS0_Pfii,@"STO_CUDA_ENTRY STV_DEFAULT"
_Z11vectorAddMRPKfS0_Pfii:
.text._Z11vectorAddMRPKfS0_Pfii:
[----:B------:R-:W-:Y:S08]  /*0000*/  LDC R1, c[0x0][0x37c] ;  /* 0x0000df00ff017b82 */ /* 0x000ff00000000800 */
[----:B------:R-:W0:Y:S02]  /*0010*/  LDC R5, c[0x0][0x39c] ;  /* 0x0000e700ff057b82 */ /* 0x000e240000000800 */
[----:B0-----:R-:W-:-:S13]  /*0020*/  ISETP.GE.AND P0, PT, R5, 0x1, PT ;  /* 0x000000010500780c */ /* 0x001fda0003f06270 */
[----:B------:R-:W-:Y:S05]  /*0030*/  @!P0 EXIT ;  /* 0x000000000000894d */ /* 0x000fea0003800000 */
[----:B------:R-:W0:Y:S01]  /*0040*/  S2R R0, SR_CTAID.X ;  /* 0x0000000000007919 */ /* 0x000e220000002500 */
[----:B------:R-:W0:Y:S01]  /*0050*/  LDCU UR4, c[0x0][0x360] ;  /* 0x00006c00ff0477ac */ /* 0x000e220008000800 */
[----:B------:R-:W1:Y:S01]  /*0060*/  LDC.64 R20, c[0x0][0x390] ;  /* 0x0000e400ff147b82 */ /* 0x000e620000000a00 */
[----:B------:R-:W-:Y:S01]  /*0070*/  ISETP.NE.AND P0, PT, R5, 0x1, PT ;  /* 0x000000010500780c */ /* 0x000fe20003f05270 */
[----:B------:R-:W0:Y:S01]  /*0080*/  S2R R3, SR_TID.X ;  /* 0x0000000000037919 */ /* 0x000e220000002100 */
[----:B------:R-:W2:Y:S05]  /*0090*/  LDCU.64 UR6, c[0x0][0x358] ;  /* 0x00006b00ff0677ac */ /* 0x000eaa0008000a00 */
[----:B------:R-:W3:Y:S08]  /*00a0*/  LDC.64 R18, c[0x0][0x388] ;  /* 0x0000e200ff127b82 */ /* 0x000ef00000000a00 */
[----:B------:R-:W4:Y:S01]  /*00b0*/  LDC.64 R16, c[0x0][0x380] ;  /* 0x0000e000ff107b82 */ /* 0x000f220000000a00 */
[----:B0-----:R-:W-:-:S05]  /*00c0*/  IMAD R0, R0, UR4, R3 ;  /* 0x0000000400007c24 */ /* 0x001fca000f8e0203 */
[----:B------:R-:W-:-:S04]  /*00d0*/  SHF.R.S32.HI R7, RZ, 0x1f, R0 ;  /* 0x0000001fff077819 */ /* 0x000fc80000011400 */
[----:B------:R-:W-:-:S04]  /*00e0*/  LEA.HI R7, R7, R0, RZ, 0x10 ;  /* 0x0000000007077211 */ /* 0x000fc800078f80ff */
[----:B------:R-:W-:Y:S02]  /*00f0*/  LOP3.LUT R9, R7, 0xffff0000, RZ, 0xc0, !PT ;  /* 0xffff000007097812 */ /* 0x000fe400078ec0ff */
[----:B------:R-:W-:-:S03]  /*0100*/  SHF.R.S32.HI R7, RZ, 0x10, R7 ;  /* 0x00000010ff077819 */ /* 0x000fc60000011407 */
[----:B------:R-:W-:Y:S02]  /*0110*/  IMAD.IADD R9, R0, 0x1, -R9 ;  /* 0x0000000100097824 */ /* 0x000fe400078e0a09 */
[----:B-1----:R-:W-:-:S03]  /*0120*/  IMAD.WIDE R20, R7, 0x4, R20 ;  /* 0x0000000407147825 */ /* 0x002fc600078e0214 */
[----:B------:R-:W-:Y:S01]  /*0130*/  SHF.R.S32.HI R2, RZ, 0x1f, R9 ;  /* 0x0000001fff027819 */ /* 0x000fe20000011409 */
[----:B---3--:R-:W-:-:S03]  /*0140*/  IMAD.WIDE R18, R7, 0x4, R18 ;  /* 0x0000000407127825 */ /* 0x008fc600078e0212 */
[----:B------:R-:W-:Y:S01]  /*0150*/  LEA.HI R2, R2, R9, RZ, 0x8 ;  /* 0x0000000902027211 */ /* 0x000fe200078f40ff */
[----:B----4-:R-:W-:-:S03]  /*0160*/  IMAD.WIDE R16, R7, 0x4, R16 ;  /* 0x0000000407107825 */ /* 0x010fc600078e0210 */
[----:B------:R-:W-:-:S04]  /*0170*/  SHF.R.S32.HI R2, RZ, 0x8, R2 ;  /* 0x00000008ff027819 */ /* 0x000fc80000011402 */
[----:B------:R-:W-:Y:S01]  /*0180*/  SHF.R.S32.HI R4, RZ, 0x1f, R2 ;  /* 0x0000001fff047819 */ /* 0x000fe20000011402 */
[----:B--2---:R-:W-:Y:S06]  /*0190*/  @!P0 BRA `(.L_x_10) ;  /* 0x0000000800408947 */ /* 0x004fec0003800000 */
[----:B------:R-:W0:Y:S01]  /*01a0*/  LDC.64 R14, c[0x0][0x390] ;  /* 0x0000e400ff0e7b82 */ /* 0x000e220000000a00 */
[----:B------:R-:W-:Y:S01]  /*01b0*/  LOP3.LUT R5, R5, 0x7ffffffe, RZ, 0xc0, !PT ;  /* 0x7ffffffe05057812 */ /* 0x000fe200078ec0ff */
[----:B------:R-:W-:Y:S01]  /*01c0*/  IMAD.MOV.U32 R22, RZ, RZ, 0x2 ;  /* 0x00000002ff167424 */ /* 0x000fe200078e00ff */
[----:B------:R-:W1:Y:S03]  /*01d0*/  LDCU UR14, c[0x0][0x398] ;  /* 0x00007300ff0e77ac */ /* 0x000e660008000800 */
[----:B------:R-:W-:Y:S01]  /*01e0*/  IMAD.MOV R5, RZ, RZ, -R5 ;  /* 0x000000ffff057224 */ /* 0x000fe200078e0a05 */
[----:B------:R-:W-:Y:S01]  /*01f0*/  VIADDMNMX.U32 R22, R3, 0xffffffff, R22, PT ;  /* 0xffffffff03167846 */ /* 0x000fe20003800016 */
[----:B------:R-:W2:Y:S01]  /*0200*/  LDC.64 R12, c[0x0][0x380] ;  /* 0x0000e000ff0c7b82 */ /* 0x000ea20000000a00 */
[----:B------:R-:W3:Y:S01]  /*0210*/  LDCU.64 UR8, c[0x0][0x380] ;  /* 0x00007000ff0877ac */ /* 0x000ee20008000a00 */
[----:B------:R-:W4:Y:S06]  /*0220*/  LDCU.64 UR10, c[0x0][0x388] ;  /* 0x00007100ff0a77ac */ /* 0x000f2c0008000a00 */
[----:B------:R-:W0:Y:S01]  /*0230*/  LDC.64 R6, c[0x0][0x388] ;  /* 0x0000e200ff067b82 */ /* 0x000e220000000a00 */
[----:B------:R-:W0:Y:S02]  /*0240*/  LDCU.64 UR12, c[0x0][0x390] ;  /* 0x00007200ff0c77ac */ /* 0x000e240008000a00 */
.L_x_19:
[----:B01-34-:R-:W-:Y:S01]  /*0250*/  IMAD.SHL.U32 R10, R22, 0x4, RZ ;  /* 0x00000004160a7824 */ /* 0x01bfe200078e00ff */
[----:B------:R-:W-:Y:S01]  /*0260*/  BSSY.RECONVERGENT B0, `(.L_x_11) ;  /* 0x000002e000007945 */ /* 0x000fe20003800200 */
[----:B------:R-:W-:Y:S02]  /*0270*/  VIADD R5, R5, 0x2 ;  /* 0x0000000205057836 */ /* 0x000fe40000000000 */
[----:B------:R-:W5:Y:S03]  /*0280*/  LDC R8, c[0x2][R10] ;  /* 0x008000000a087b82 */ /* 0x000f660000000800 */
[----:B------:R-:W-:Y:S02]  /*0290*/  ISETP.NE.AND P0, PT, R5, RZ, PT ;  /* 0x000000ff0500720c */ /* 0x000fe40003f05270 */
[----:B-----5:R-:W-:-:S04]  /*02a0*/  SHF.R.S32.HI R9, RZ, 0x1f, R8 ;  /* 0x0000001fff097819 */ /* 0x020fc80000011408 */
.L_x_41:
[----:B01-34-:R-:W-:Y:S07]  /*02b0*/  BRX R8 -0x2c0                                (*"BRANCH_TARGETS .L_x_42,.L_x_43,.L_x_44"*) ;  /* 0xfffffffc08507949 */ /* 0x01bfee000383ffff */
.L_x_44:
[----:B------:R-:W-:-:S13]  /*02c0*/  ISETP.NE.AND P1, PT, R3, RZ, PT ;  /* 0x000000ff0300720c */ /* 0x000fda0003f25270 */
[----:B------:R-:W-:Y:S05]  /*02d0*/  @P1 BRA `(.L_x_12) ;  /* 0x0000000000981947 */ /* 0x000fea0003800000 */
[----:B------:R-:W3:Y:S01]  /*02e0*/  LDG.E R8, desc[UR6][R16.64] ;  /* 0x0000000610087981 */ /* 0x000ee2000c1e1900 */
[----:B------:R-:W0:Y:S01]  /*02f0*/  S2UR UR5, SR_CgaCtaId ;  /* 0x00000000000579c3 */ /* 0x000e220000008800 */
[----:B---3--:R-:W-:-:S05]  /*0300*/  IMAD.SHL.U32 R9, R8, 0x100, RZ ;  /* 0x0000010008097824 */ /* 0x008fca00078e00ff */
[----:B------:R-:W-:-:S04]  /*0310*/  IADD3 R10, P1, PT, R2, R9, RZ ;  /* 0x00000009020a7210 */ /* 0x000fc80007f3e0ff */
[----:B------:R-:W-:Y:S02]  /*0320*/  LEA.HI.X.SX32 R9, R9, R4, 0x1, P1 ;  /* 0x0000000409097211 */ /* 0x000fe400008f0eff */
[----:B------:R-:W-:-:S04]  /*0330*/  LEA R8, P1, R10, UR8, 0x2 ;  /* 0x000000080a087c11 */ /* 0x000fc8000f8210ff */
[----:B------:R-:W-:-:S05]  /*0340*/  LEA.HI.X R9, R10, UR9, R9, 0x2, P1 ;  /* 0x000000090a097c11 */ /* 0x000fca00088f1409 */
[----:B------:R-:W3:Y:S01]  /*0350*/  LDG.E R8, desc[UR6][R8.64] ;  /* 0x0000000608087981 */ /* 0x000ee2000c1e1900 */
[----:B------:R-:W-:Y:S02]  /*0360*/  UMOV UR4, 0x400 ;  /* 0x0000040000047882 */ /* 0x000fe40000000000 */
[----:B0-----:R-:W-:Y:S01]  /*0370*/  ULEA UR4, UR5, UR4, 0x18 ;  /* 0x0000000405047291 */ /* 0x001fe2000f8ec0ff */
[----:B---3--:R-:W-:-:S08]  /*0380*/  IMAD.SHL.U32 R10, R8, 0x100, RZ ;  /* 0x00000100080a7824 */ /* 0x008fd000078e00ff */
[----:B------:R3:W-:Y:S01]  /*0390*/  STS [UR4], R10 ;  /* 0x0000000aff007988 */ /* 0x0007e20008000804 */
[----:B------:R-:W-:Y:S05]  /*03a0*/  BRA `(.L_x_12) ;  /* 0x0000000000647947 */ /* 0x000fea0003800000 */
.L_x_42:
        /* <DEDUP_REMOVED lines=11> */
[----:B------:R0:W-:Y:S01]  /*0460*/  STS [UR4+0x4], R10 ;  /* 0x0000040aff007988 */ /* 0x0001e20008000804 */
[----:B------:R-:W-:Y:S05]  /*0470*/  BRA `(.L_x_12) ;  /* 0x0000000000307947 */ /* 0x000fea0003800000 */
.L_x_43:
        /* <DEDUP_REMOVED lines=11> */
[----:B------:R1:W-:Y:S03]  /*0530*/  STS [UR4+0x8], R10 ;  /* 0x0000080aff007988 */ /* 0x0003e60008000804 */
.L_x_12:
[----:B------:R-:W-:Y:S05]  /*0540*/  BSYNC.RECONVERGENT B0 ;  /* 0x0000000000007941 */ /* 0x000fea0003800200 */
.L_x_11:
[----:B------:R-:W-:Y:S01]  /*0550*/  BAR.SYNC.DEFER_BLOCKING 0x0 ;  /* 0x0000000000007b1d */ /* 0x000fe20000010000 */
[----:B------:R-:W-:-:S05]  /*0560*/  ISETP.GE.AND P1, PT, R0, UR14, PT ;  /* 0x0000000e00007c0c */ /* 0x000fca000bf26270 */
[----:B------:R-:W-:Y:S08]  /*0570*/  BSSY.RECONVERGENT B0, `(.L_x_13) ;  /* 0x0000010000007945 */ /* 0x000ff00003800200 */
[----:B------:R-:W-:Y:S05]  /*0580*/  @P1 BRA `(.L_x_14) ;  /* 0x0000000000381947 */ /* 0x000fea0003800000 */
[----:B------:R-:W4:Y:S01]  /*0590*/  S2UR UR5, SR_CgaCtaId ;  /* 0x00000000000579c3 */ /* 0x000f220000008800 */
[----:B------:R-:W-:Y:S02]  /*05a0*/  UMOV UR4, 0x400 ;  /* 0x0000040000047882 */ /* 0x000fe40000000000 */
[----:B----4-:R-:W-:-:S09]  /*05b0*/  ULEA UR4, UR5, UR4, 0x18 ;  /* 0x0000000405047291 */ /* 0x010fd2000f8ec0ff */
[----:B01-3--:R-:W0:Y:S02]  /*05c0*/  LDS.128 R8, [UR4] ;  /* 0x00000004ff087984 */ /* 0x00be240008000c00 */
[----:B0-----:R-:W-:Y:S02]  /*05d0*/  IMAD.IADD R25, R8, 0x1, R3 ;  /* 0x0000000108197824 */ /* 0x001fe400078e0203 */
[----:B------:R-:W-:Y:S02]  /*05e0*/  IMAD.IADD R9, R3, 0x1, R9 ;  /* 0x0000000103097824 */ /* 0x000fe400078e0209 */
[----:B--2---:R-:W-:-:S04]  /*05f0*/  IMAD.WIDE.U32 R24, R25, 0x4, R12 ;  /* 0x0000000419187825 */ /* 0x004fc800078e000c */
[----:B------:R-:W-:Y:S02]  /*0600*/  IMAD.WIDE.U32 R8, R9, 0x4, R6 ;  /* 0x0000000409087825 */ /* 0x000fe400078e0006 */
[----:B------:R-:W2:Y:S04]  /*0610*/  LDG.E R24, desc[UR6][R24.64] ;  /* 0x0000000618187981 */ /* 0x000ea8000c1e1900 */
[----:B------:R-:W2:Y:S01]  /*0620*/  LDG.E R9, desc[UR6][R8.64] ;  /* 0x0000000608097981 */ /* 0x000ea2000c1e1900 */
[----:B------:R-:W-:-:S04]  /*0630*/  IMAD.IADD R11, R3, 0x1, R10 ;  /* 0x00000001030b7824 */ /* 0x000fc800078e020a */
[----:B------:R-:W-:-:S04]  /*0640*/  IMAD.WIDE.U32 R10, R11, 0x4, R14 ;  /* 0x000000040b0a7825 */ /* 0x000fc800078e000e */
[----:B--2---:R-:W-:-:S05]  /*0650*/  FADD R23, R24, R9 ;  /* 0x0000000918177221 */ /* 0x004fca0000000000 */
[----:B------:R4:W-:Y:S02]  /*0660*/  STG.E desc[UR6][R10.64], R23 ;  /* 0x000000170a007986 */ /* 0x0009e4000c101906 */
.L_x_14:
[----:B------:R-:W-:Y:S05]  /*0670*/  BSYNC.RECONVERGENT B0 ;  /* 0x0000000000007941 */ /* 0x000fea0003800200 */
.L_x_13:
[----:B------:R-:W-:Y:S01]  /*0680*/  VIMNMX.U32 R8, PT, PT, R3, 0x2, PT ;  /* 0x0000000203087848 */ /* 0x000fe20003fe0000 */
[----:B------:R-:W-:Y:S04]  /*0690*/  BSSY.RECONVERGENT B0, `(.L_x_15) ;  /* 0x000002d000007945 */ /* 0x000fe80003800200 */
[----:B01-34-:R-:W-:-:S04]  /*06a0*/  IMAD.SHL.U32 R10, R8, 0x4, RZ ;  /* 0x00000004080a7824 */ /* 0x01bfc800078e00ff */
[----:B------:R-:W0:Y:S02]  /*06b0*/  LDC R8, c[0x2][R10+0xc] ;  /* 0x008003000a087b82 */ /* 0x000e240000000800 */
[----:B0-----:R-:W-:-:S04]  /*06c0*/  SHF.R.S32.HI R9, RZ, 0x1f, R8 ;  /* 0x0000001fff097819 */ /* 0x001fc80000011408 */
.L_x_45:
[----:B------:R-:W-:Y:S05]  /*06d0*/  BRX R8 -0x6e0                                (*"BRANCH_TARGETS .L_x_46,.L_x_47,.L_x_48"*) ;  /* 0xfffffff808487949 */ /* 0x000fea000383ffff */
.L_x_48:
[----:B------:R-:W-:-:S13]  /*06e0*/  ISETP.NE.AND P2, PT, R3, 0x2, PT ;  /* 0x000000020300780c */ /* 0x000fda0003f45270 */
        /* <DEDUP_REMOVED lines=14> */
.L_x_47:
        /* <DEDUP_REMOVED lines=13> */
.L_x_46:
        /* <DEDUP_REMOVED lines=11> */
[----:B------:R0:W-:Y:S03]  /*0950*/  STS [UR4], R10 ;  /* 0x0000000aff007988 */ /* 0x0001e60008000804 */
.L_x_16:
[----:B------:R-:W-:Y:S05]  /*0960*/  BSYNC.RECONVERGENT B0 ;  /* 0x0000000000007941 */ /* 0x000fea0003800200 */
.L_x_15:
[----:B------:R-:W-:Y:S06]  /*0970*/  BAR.SYNC.DEFER_BLOCKING 0x0 ;  /* 0x0000000000007b1d */ /* 0x000fec0000010000 */
[----:B------:R-:W-:Y:S04]  /*0980*/  BSSY.RECONVERGENT B0, `(.L_x_17) ;  /* 0x0000010000007945 */ /* 0x000fe80003800200 */
        /* <DEDUP_REMOVED lines=15> */
.L_x_18:
[----:B------:R-:W-:Y:S05]  /*0a80*/  BSYNC.RECONVERGENT B0 ;  /* 0x0000000000007941 */ /* 0x000fea0003800200 */
.L_x_17:
[----:B------:R-:W-:Y:S05]  /*0a90*/  @P0 BRA `(.L_x_19) ;  /* 0xfffffff400ec0947 */ /* 0x000fea000383ffff */
.L_x_10:
[----:B------:R-:W5:Y:S02]  /*0aa0*/  LDC R5, c[0x0][0x39c] ;  /* 0x0000e700ff057b82 */ /* 0x000f640000000800 */
[----:B-----5:R-:W-:-:S04]  /*0ab0*/  LOP3.LUT R5, R5, 0x1, RZ, 0xc0, !PT ;  /* 0x0000000105057812 */ /* 0x020fc800078ec0ff */
[----:B------:R-:W-:-:S13]  /*0ac0*/  ISETP.NE.U32.AND P0, PT, R5, 0x1, PT ;  /* 0x000000010500780c */ /* 0x000fda0003f05070 */
[----:B------:R-:W-:Y:S05]  /*0ad0*/  @P0 EXIT ;  /* 0x000000000000094d */ /* 0x000fea0003800000 */
[----:B------:R-:W-:Y:S01]  /*0ae0*/  VIMNMX.U32 R5, PT, PT, R3, 0x2, PT ;  /* 0x0000000203057848 */ /* 0x000fe20003fe0000 */
[----:B------:R-:W-:Y:S04]  /*0af0*/  BSSY.RECONVERGENT B0, `(.L_x_20) ;  /* 0x0000030000007945 */ /* 0x000fe80003800200 */
[----:B------:R-:W-:-:S04]  /*0b00*/  IMAD.SHL.U32 R5, R5, 0x4, RZ ;  /* 0x0000000405057824 */ /* 0x000fc800078e00ff */
[----:B------:R-:W5:Y:S02]  /*0b10*/  LDC R6, c[0x2][R5+0x18] ;  /* 0x0080060005067b82 */ /* 0x000f640000000800 */
[----:B-----5:R-:W-:-:S04]  /*0b20*/  SHF.R.S32.HI R7, RZ, 0x1f, R6 ;  /* 0x0000001fff077819 */ /* 0x020fc80000011406 */
.L_x_49:
[----:B------:R-:W-:Y:S05]  /*0b30*/  BRX R6 -0xb40                                (*"BRANCH_TARGETS .L_x_50,.L_x_51,.L_x_52"*) ;  /* 0xfffffff406307949 */ /* 0x000fea000383ffff */
.L_x_52:
[----:B------:R-:W-:-:S13]  /*0b40*/  ISETP.NE.AND P0, PT, R3, 0x2, PT ;  /* 0x000000020300780c */ /* 0x000fda0003f05270 */
[----:B------:R-:W-:Y:S05]  /*0b50*/  @P0 BRA `(.L_x_21) ;  /* 0x0000000000a40947 */ /* 0x000fea0003800000 */
[----:B------:R-:W5:Y:S01]  /*0b60*/  LDG.E R20, desc[UR6][R20.64] ;  /* 0x0000000614147981 */ /* 0x000f62000c1e1900 */
[----:B------:R-:W0:Y:S01]  /*0b70*/  LDCU.64 UR4, c[0x0][0x390] ;  /* 0x00007200ff0477ac */ /* 0x000e220008000a00 */
[----:B-----5:R-:W-:-:S05]  /*0b80*/  IMAD.SHL.U32 R5, R20, 0x100, RZ ;  /* 0x0000010014057824 */ /* 0x020fca00078e00ff */
[----:B------:R-:W-:-:S04]  /*0b90*/  IADD3 R2, P0, PT, R2, R5, RZ ;  /* 0x0000000502027210 */ /* 0x000fc80007f1e0ff */
[----:B------:R-:W-:Y:S02]  /*0ba0*/  LEA.HI.X.SX32 R5, R5, R4, 0x1, P0 ;  /* 0x0000000405057211 */ /* 0x000fe400000f0eff */
[----:B0-----:R-:W-:-:S04]  /*0bb0*/  LEA R4, P0, R2, UR4, 0x2 ;  /* 0x0000000402047c11 */ /* 0x001fc8000f8010ff */
[----:B------:R-:W-:-:S05]  /*0bc0*/  LEA.HI.X R5, R2, UR5, R5, 0x2, P0 ;  /* 0x0000000502057c11 */ /* 0x000fca00080f1405 */
[----:B------:R-:W5:Y:S01]  /*0bd0*/  LDG.E R4, desc[UR6][R4.64] ;  /* 0x0000000604047981 */ /* 0x000f62000c1e1900 */
[----:B------:R-:W0:Y:S01]  /*0be0*/  S2UR UR5, SR_CgaCtaId ;  /* 0x00000000000579c3 */ /* 0x000e220000008800 */
[----:B------:R-:W-:Y:S02]  /*0bf0*/  UMOV UR4, 0x400 ;  /* 0x0000040000047882 */ /* 0x000fe40000000000 */
[----:B0-----:R-:W-:Y:S01]  /*0c00*/  ULEA UR4, UR5, UR4, 0x18 ;  /* 0x0000000405047291 */ /* 0x001fe2000f8ec0ff */
[----:B-----5:R-:W-:-:S08]  /*0c10*/  IMAD.SHL.U32 R2, R4, 0x100, RZ ;  /* 0x0000010004027824 */ /* 0x020fd000078e00ff */
[----:B------:R0:W-:Y:S01]  /*0c20*/  STS [UR4+0x8], R2 ;  /* 0x00000802ff007988 */ /* 0x0001e20008000804 */
[----:B------:R-:W-:Y:S05]  /*0c30*/  BRA `(.L_x_21) ;  /* 0x00000000006c7947 */ /* 0x000fea0003800000 */
.L_x_51:
        /* <DEDUP_REMOVED lines=14> */
.L_x_50:
        /* <DEDUP_REMOVED lines=12> */
[----:B------:R0:W-:Y:S03]  /*0de0*/  STS [UR4], R2 ;  /* 0x00000002ff007988 */ /* 0x0001e60008000804 */
.L_x_21:
[----:B------:R-:W-:Y:S05]  /*0df0*/  BSYNC.RECONVERGENT B0 ;  /* 0x0000000000007941 */ /* 0x000fea0003800200 */
.L_x_20:
[----:B------:R-:W5:Y:S01]  /*0e00*/  LDCU UR4, c[0x0][0x398] ;  /* 0x00007300ff0477ac */ /* 0x000f620008000800 */
[----:B------:R-:W-:Y:S01]  /*0e10*/  BAR.SYNC.DEFER_BLOCKING 0x0 ;  /* 0x0000000000007b1d */ /* 0x000fe20000010000 */
[----:B-----5:R-:W-:-:S13]  /*0e20*/  ISETP.GE.AND P0, PT, R0, UR4, PT ;  /* 0x0000000400007c0c */ /* 0x020fda000bf06270 */
[----:B------:R-:W-:Y:S05]  /*0e30*/  @P0 EXIT ;  /* 0x000000000000094d */ /* 0x000fea0003800000 */
[----:B------:R-:W5:Y:S01]  /*0e40*/  S2UR UR5, SR_CgaCtaId ;  /* 0x00000000000579c3 */ /* 0x000f620000008800 */
[----:B------:R-:W-:-:S07]  /*0e50*/  UMOV UR4, 0x400 ;  /* 0x0000040000047882 */ /* 0x000fce0000000000 */
[----:B------:R-:W2:Y:S08]  /*0e60*/  LDC.64 R8, c[0x0][0x380] ;  /* 0x0000e000ff087b82 */ /* 0x000eb00000000a00 */
[----:B01-34-:R-:W0:Y:S01]  /*0e70*/  LDC.64 R10, c[0x0][0x388] ;  /* 0x0000e200ff0a7b82 */ /* 0x01be220000000a00 */
[----:B-----5:R-:W-:-:S09]  /*0e80*/  ULEA UR4, UR5, UR4, 0x18 ;  /* 0x0000000405047291 */ /* 0x020fd2000f8ec0ff */
[----:B------:R-:W1:Y:S02]  /*0e90*/  LDS.128 R4, [UR4] ;  /* 0x00000004ff047984 */ /* 0x000e640008000c00 */
[----:B-1----:R-:W-:Y:S02]  /*0ea0*/  IMAD.IADD R7, R4, 0x1, R3 ;  /* 0x0000000104077824 */ /* 0x002fe400078e0203 */
[----:B--2---:R-:W-:Y:S02]  /*0eb0*/  IMAD.IADD R13, R3, 0x1, R5 ;  /* 0x00000001030d7824 */ /* 0x004fe400078e0205 */
[----:B------:R-:W-:-:S04]  /*0ec0*/  IMAD.WIDE.U32 R4, R7, 0x4, R8 ;  /* 0x0000000407047825 */ /* 0x000fc800078e0008 */
[----:B0-----:R-:W-:Y:S02]  /*0ed0*/  IMAD.WIDE.U32 R8, R13, 0x4, R10 ;  /* 0x000000040d087825 */ /* 0x001fe400078e000a */
[----:B------:R-:W2:Y:S01]  /*0ee0*/  LDG.E R4, desc[UR6][R4.64] ;  /* 0x0000000604047981 */ /* 0x000ea2000c1e1900 */
[----:B------:R-:W0:Y:S03]  /*0ef0*/  LDC.64 R10, c[0x0][0x390] ;  /* 0x0000e400ff0a7b82 */ /* 0x000e260000000a00 */
[----:B------:R-:W2:Y:S01]  /*0f00*/  LDG.E R9, desc[UR6][R8.64] ;  /* 0x0000000608097981 */ /* 0x000ea2000c1e1900 */
[----:B------:R-:W-:-:S04]  /*0f10*/  IMAD.IADD R3, R3, 0x1, R6 ;  /* 0x0000000103037824 */ /* 0x000fc800078e0206 */
[----:B0-----:R-:W-:-:S04]  /*0f20*/  IMAD.WIDE.U32 R2, R3, 0x4, R10 ;  /* 0x0000000403027825 */ /* 0x001fc800078e000a */
[----:B--2---:R-:W-:-:S05]  /*0f30*/  FADD R7, R4, R9 ;  /* 0x0000000904077221 */ /* 0x004fca0000000000 */
[----:B------:R-:W-:Y:S01]  /*0f40*/  STG.E desc[UR6][R2.64], R7 ;  /* 0x0000000702007986 */ /* 0x000fe2000c101906 */
[----:B------:R-:W-:Y:S05]  /*0f50*/  EXIT ;  /* 0x000000000000794d */ /* 0x000fea0003800000 */
.L_x_22:
        /* <DEDUP_REMOVED lines=10> */
.L_x_54:


//--------------------- .text._Z10vectorAddPPKfS0_Pfii --------------------------
	.section	.text._Z10vectorAddPPKfS0_Pfii,"ax",@progbits
	.align	128
        .global         _Z10vectorAddPPKfS0_Pfii
        .type           _Z10vectorAddPPKfS0_Pfii,@function
        .size           _Z10vectorAddPPKfS0_Pfii,(.L_x_55 - _Z10vectorAddPPKfS0_Pfii)
        .other          _Z10vectorAddPPKfS0_Pfii,@"STO_CUDA_ENTRY STV_DEFAULT"
_Z10vectorAddPPKfS0_Pfii:
.text._Z10vectorAddPPKfS0_Pfii:
[----:B------:R-:W-:Y:S08]  /*0000*/  LDC R1, c[0x0][0x37c] ;  /* 0x0000df00ff017b82 */ /* 0x000ff00000000800 */
[----:B------:R-:W0:Y:S08]  /*0010*/  LDC R3, c[0x0][0x360] ;  /* 0x0000d800ff037b82 */ /* 0x000e300000000800 */
[----:B------:R-:W1:Y:S01]  /*0020*/  LDC.64 R6, c[0x0][0x398] ;  /* 0x0000e600ff067b82 */ /* 0x000e620000000a00 */
[----:B0-----:R-:W0:Y:S01]  /*0030*/  I2F.U32.RP R2, R3 ;  /* 0x0000000300027306 */ /* 0x001e220000209000 */
[----:B-1----:R-:W-:-:S07]  /*0040*/  ISETP.GE.AND P1, PT, R7, 0x1, PT ;  /* 0x000000010700780c */ /* 0x002fce0003f26270 */
[----:B0-----:R-:W0:Y:S02]  /*0050*/  MUFU.RCP R2, R2 ;  /* 0x0000000200027308 */ /* 0x001e240000001000 */
[----:B0-----:R-:W-:-:S06]  /*0060*/  IADD3 R4, PT, PT, R2, 0xffffffe, RZ ;  /* 0x0ffffffe02047810 */ /* 0x001fcc0007ffe0ff */
[----:B------:R0:W1:Y:S02]  /*0070*/  F2I.FTZ.U32.TRUNC.NTZ R5, R4 ;  /* 0x0000000400057305 */ /* 0x000064000021f000 */
[----:B0-----:R-:W-:Y:S01]  /*0080*/  IMAD.MOV.U32 R4, RZ, RZ, RZ ;  /* 0x000000ffff047224 */ /* 0x001fe200078e00ff */
[----:B-1----:R-:W-:-:S05]  /*0090*/  IADD3 R0, PT, PT, RZ, -R5, RZ ;  /* 0x80000005ff007210 */ /* 0x002fca0007ffe0ff */
[----:B------:R-:W-:Y:S01]  /*00a0*/  IMAD R9, R0, R3, RZ ;  /* 0x0000000300097224 */ /* 0x000fe200078e02ff */
[----:B------:R-:W-:-:S03]  /*00b0*/  IADD3 R0, PT, PT, R3, -0x1, R6 ;  /* 0xffffffff03007810 */ /* 0x000fc60007ffe006 */
[----:B------:R-:W-:-:S06]  /*00c0*/  IMAD.HI.U32 R5, R5, R9, R4 ;  /* 0x0000000905057227 */ /* 0x000fcc00078e0004 */
[----:B------:R-:W-:-:S05]  /*00d0*/  IMAD.HI.U32 R16, R5, R0, RZ ;  /* 0x0000000005107227 */ /* 0x000fca00078e00ff */
[----:B------:R-:W-:-:S05]  /*00e0*/  IADD3 R2, PT, PT, -R16, RZ, RZ ;  /* 0x000000ff10027210 */ /* 0x000fca0007ffe1ff */
[----:B------:R-:W-:-:S05]  /*00f0*/  IMAD R0, R3, R2, R0 ;  /* 0x0000000203007224 */ /* 0x000fca00078e0200 */
[----:B------:R-:W-:Y:S01]  /*0100*/  ISETP.GE.U32.AND P0, PT, R0, R3, PT ;  /* 0x000000030000720c */ /* 0x000fe20003f06070 */
[----:B------:R-:W-:-:S12]  /*0110*/  @!P1 EXIT ;  /* 0x000000000000994d */ /* 0x000fd80003800000 */
[----:B------:R-:W0:Y:S01]  /*0120*/  S2R R2, SR_TID.X ;  /* 0x0000000000027919 */ /* 0x000e220000002100 */
[----:B------:R-:W1:Y:S01]  /*0130*/  S2UR UR6, SR_CTAID.X ;  /* 0x00000000000679c3 */ /* 0x000e620000002500 */
[----:B------:R-:W-:Y:S01]  /*0140*/  @P0 IMAD.IADD R0, R0, 0x1, -R3 ;  /* 0x0000000100000824 */ /* 0x000fe200078e0a03 */
[----:B------:R-:W-:Y:S01]  /*0150*/  ISETP.NE.U32.AND P2, PT, R3, RZ, PT ;  /* 0x000000ff0300720c */ /* 0x000fe20003f45070 */
[----:B------:R-:W2:Y:S01]  /*0160*/  LDCU UR7, c[0x0][0x370] ;  /* 0x00006e00ff0777ac */ /* 0x000ea20008000800 */
[----:B------:R-:W-:Y:S02]  /*0170*/  @P0 IADD3 R16, PT, PT, R16, 0x1, RZ ;  /* 0x0000000110100810 */ /* 0x000fe40007ffe0ff */
[----:B------:R-:W-:Y:S01]  /*0180*/  ISETP.GE.U32.AND P1, PT, R0, R3, PT ;  /* 0x000000030000720c */ /* 0x000fe20003f26070 */
[----:B------:R-:W3:Y:S01]  /*0190*/  LDCU.64 UR8, c[0x0][0x358] ;  /* 0x00006b00ff0877ac */ /* 0x000ee20008000a00 */
[----:B------:R-:W-:-:S11]  /*01a0*/  UMOV UR4, URZ ;  /* 0x000000ff00047c82 */ /* 0x000fd60008000000 */
[----:B------:R-:W-:Y:S01]  /*01b0*/  @P1 VIADD R16, R16, 0x1 ;  /* 0x0000000110101836 */ /* 0x000fe20000000000 */
[----:B------:R-:W-:-:S07]  /*01c0*/  @!P2 LOP3.LUT R16, RZ, R3, RZ, 0x33, !PT ;  /* 0x00000003ff10a212 */ /* 0x000fce00078e33ff */
.L_x_27:
[----:B------:R-:W4:Y:S01]  /*01d0*/  LDCU UR5, c[0x0][0x39c] ;  /* 0x00007380ff0577ac */ /* 0x000f220008000800 */
[----:B-1----:R-:W-:Y:S01]  /*01e0*/  ISETP.LE.AND P0, PT, R16, UR6, PT ;  /* 0x0000000610007c0c */ /* 0x002fe2000bf03270 */
[----:B------:R-:W-:-:S04]  /*01f0*/  UIADD3 UR4, UPT, UPT, UR4, 0x1, URZ ;  /* 0x0000000104047890 */ /* 0x000fc8000fffe0ff */
[----:B----4-:R-:W-:-:S08]  /*0200*/  UISETP.NE.AND UP0, UPT, UR4, UR5, UPT ;  /* 0x000000050400728c */ /* 0x010fd0000bf05270 */
[----:B0-----:R-:W-:Y:S05]  /*0210*/  @P0 BRA `(.L_x_23) ;  /* 0x0000000000500947 */ /* 0x001fea0003800000 */
[----:B------:R-:W1:Y:S01]  /*0220*/  LDC.64 R14, c[0x0][0x390] ;  /* 0x0000e400ff0e7b82 */ /* 0x000e620000000a00 */
[----:B------:R-:W4:Y:S01]  /*0230*/  LDCU UR10, c[0x0][0x398] ;  /* 0x00007300ff0a77ac */ /* 0x000f220008000800 */
[----:B------:R-:W-:-:S06]  /*0240*/  UMOV UR5, UR6 ;  /* 0x0000000600057c82 */ /* 0x000fcc0008000000 */
[----:B------:R-:W0:Y:S08]  /*0250*/  LDC.64 R10, c[0x0][0x380] ;  /* 0x0000e000ff0a7b82 */ /* 0x000e300000000a00 */
[----:B------:R-:W0:Y:S02]  /*0260*/  LDC.64 R12, c[0x0][0x388] ;  /* 0x0000e200ff0c7b82 */ /* 0x000e240000000a00 */
.L_x_26:
[----:B0-----:R-:W-:Y:S01]  /*0270*/  IMAD R9, R3, UR5, R2 ;  /* 0x0000000503097c24 */ /* 0x001fe2000f8e0202 */
[----:B--2---:R-:W-:Y:S01]  /*0280*/  UIADD3 UR5, UPT, UPT, UR7, UR5, URZ ;  /* 0x0000000507057290 */ /* 0x004fe2000fffe0ff */
[----:B------:R-:W-:Y:S03]  /*0290*/  BSSY.RECONVERGENT B0, `(.L_x_24) ;  /* 0x000000b000007945 */ /* 0x000fe60003800200 */
[----:B----4-:R-:W-:Y:S02]  /*02a0*/  ISETP.GE.AND P0, PT, R9, UR10, PT ;  /* 0x0000000a09007c0c */ /* 0x010fe4000bf06270 */
[----:B------:R-:W-:-:S11]  /*02b0*/  ISETP.LE.AND P1, PT, R16, UR5, PT ;  /* 0x0000000510007c0c */ /* 0x000fd6000bf23270 */
[----:B------:R-:W-:Y:S05]  /*02c0*/  @P0 BRA `(.L_x_25) ;  /* 0x00000000001c0947 */ /* 0x000fea0003800000 */
[----:B------:R-:W-:-:S04]  /*02d0*/  IMAD.WIDE R4, R9, 0x4, R10 ;  /* 0x0000000409047825 */ /* 0x000fc800078e020a */
[C---:B------:R-:W-:Y:S02]  /*02e0*/  IMAD.WIDE R6, R9.reuse, 0x4, R12 ;  /* 0x0000000409067825 */ /* 0x040fe400078e020c */
[----:B---3--:R-:W2:Y:S04]  /*02f0*/  LDG.E R4, desc[UR8][R4.64] ;  /* 0x0000000804047981 */ /* 0x008ea8000c1e1900 */
[----:B------:R-:W2:Y:S01]  /*0300*/  LDG.E R7, desc[UR8][R6.64] ;  /* 0x0000000806077981 */ /* 0x000ea2000c1e1900 */
[----:B-1----:R-:W-:-:S04]  /*0310*/  IMAD.WIDE R8, R9, 0x4, R14 ;  /* 0x0000000409087825 */ /* 0x002fc800078e020e */
[----:B--2---:R-:W-:-:S05]  /*0320*/  FADD R17, R4, R7 ;  /* 0x0000000704117221 */ /* 0x004fca0000000000 */
[----:B------:R0:W-:Y:S02]  /*0330*/  STG.E desc[UR8][R8.64], R17 ;  /* 0x0000001108007986 */ /* 0x0001e4000c101908 */
.L_x_25:
[----:B---3--:R-:W-:Y:S05]  /*0340*/  BSYNC.RECONVERGENT B0 ;  /* 0x0000000000007941 */ /* 0x008fea0003800200 */
.L_x_24:
[----:B------:R-:W-:Y:S05]  /*0350*/  @!P1 BRA `(.L_x_26) ;  /* 0xfffffffc00c49947 */ /* 0x000fea000383ffff */
.L_x_23:
[----:B------:R-:W-:Y:S05]  /*0360*/  BRA.U UP0, `(.L_x_27) ;  /* 0xfffffffd00987547 */ /* 0x000fea000b83ffff */
[----:B--23--:R-:W-:Y:S05]  /*0370*/  EXIT ;  /* 0x000000000000794d */ /* 0x00cfea0003800000 */
.L_x_28:
        /* <DEDUP_REMOVED lines=16> */
.L_x_55:


//--------------------- .text._Z9vectorAddPKfS0_Pfii --------------------------
	.section	.text._Z9vectorAddPKfS0_Pfii,"ax",@progbits
	.align	128
        .global         _Z9vectorAddPKfS0_Pfii
        .type           _Z9vectorAddPKfS0_Pfii,@function
        .size           _Z9vectorAddPKfS0_Pfii,(.L_x_56 - _Z9vectorAddPKfS0_Pfii)
        .other          _Z9vectorAddPKfS0_Pfii,@"STO_CUDA_ENTRY STV_DEFAULT"
_Z9vectorAddPKfS0_Pfii:
.text._Z9vectorAddPKfS0_Pfii:
[----:B------:R-:W-:Y:S08]  /*0000*/  LDC R1, c[0x0][0x37c] ;  /* 0x0000df00ff017b82 */ /* 0x000ff00000000800 */
[----:B------:R-:W0:Y:S02]  /*0010*/  LDC R8, c[0x0][0x39c] ;  /* 0x0000e700ff087b82 */ /* 0x000e240000000800 */
[----:B0-----:R-:W-:-:S13]  /*0020*/  ISETP.GE.AND P0, PT, R8, 0x1, PT ;  /* 0x000000010800780c */ /* 0x001fda0003f06270 */
[----:B------:R-:W-:Y:S05]  /*0030*/  @!P0 EXIT ;  /* 0x000000000000894d */ /* 0x000fea0003800000 */
[----:B------:R-:W0:Y:S01]  /*0040*/  S2R R9, SR_CTAID.X ;  /* 0x0000000000097919 */ /* 0x000e220000002500 */
[----:B------:R-:W1:Y:S01]  /*0050*/  LDC.64 R2, c[0x0][0x380] ;  /* 0x0000e000ff027b82 */ /* 0x000e620000000a00 */
[----:B------:R-:W0:Y:S01]  /*0060*/  LDCU UR4, c[0x0][0x360] ;  /* 0x00006c00ff0477ac */ /* 0x000e220008000800 */
[C---:B------:R-:W-:Y:S01]  /*0070*/  ISETP.GE.U32.AND P0, PT, R8.reuse, 0x10, PT ;  /* 0x000000100800780c */ /* 0x040fe20003f06070 */
[----:B------:R-:W0:Y:S01]  /*0080*/  S2R R0, SR_TID.X ;  /* 0x0000000000007919 */ /* 0x000e220000002100 */
[----:B------:R-:W-:Y:S01]  /*0090*/  LOP3.LUT R12, R8, 0xf, RZ, 0xc0, !PT ;  /* 0x0000000f080c7812 */ /* 0x000fe200078ec0ff */
[----:B------:R-:W2:Y:S03]  /*00a0*/  LDCU.64 UR6, c[0x0][0x358] ;  /* 0x00006b00ff0677ac */ /* 0x000ea60008000a00 */
[----:B------:R-:W3:Y:S08]  /*00b0*/  LDC.64 R4, c[0x0][0x388] ;  /* 0x0000e200ff047b82 */ /* 0x000ef00000000a00 */
[----:B------:R-:W4:Y:S01]  /*00c0*/  LDC.64 R6, c[0x0][0x390] ;  /* 0x0000e400ff067b82 */ /* 0x000f220000000a00 */
[----:B0-----:R-:W-:-:S04]  /*00d0*/  IMAD R9, R9, UR4, R0 ;  /* 0x0000000409097c24 */ /* 0x001fc8000f8e0200 */
[----:B-1----:R-:W-:-:S04]  /*00e0*/  IMAD.WIDE R2, R9, 0x4, R2 ;  /* 0x0000000409027825 */ /* 0x002fc800078e0202 */
[----:B---3--:R-:W-:-:S04]  /*00f0*/  IMAD.WIDE R4, R9, 0x4, R4 ;  /* 0x0000000409047825 */ /* 0x008fc800078e0204 */
[----:B----4-:R-:W-:Y:S01]  /*0100*/  IMAD.WIDE R6, R9, 0x4, R6 ;  /* 0x0000000409067825 */ /* 0x010fe200078e0206 */
[----:B--2---:R-:W-:Y:S06]  /*0110*/  @!P0 BRA `(.L_x_29) ;  /* 0x0000000400288947 */ /* 0x004fec0003800000 */
[----:B------:R-:W0:Y:S01]  /*0120*/  LDCU UR4, c[0x0][0x398] ;  /* 0x00007300ff0477ac */ /* 0x000e220008000800 */
[----:B------:R-:W-:-:S04]  /*0130*/  LOP3.LUT R0, R8, 0x7ffffff0, RZ, 0xc0, !PT ;  /* 0x7ffffff008007812 */ /* 0x000fc800078ec0ff */
[----:B------:R-:W-:Y:S02]  /*0140*/  IADD3 R0, PT, PT, -R0, RZ, RZ ;  /* 0x000000ff00007210 */ /* 0x000fe40007ffe1ff */
[----:B0-----:R-:W-:-:S13]  /*0150*/  ISETP.GE.AND P0, PT, R9, UR4, PT ;  /* 0x0000000409007c0c */ /* 0x001fda000bf06270 */
.L_x_32:
[----:B------:R-:W-:Y:S01]  /*0160*/  IADD3 R0, PT, PT, R0, 0x10, RZ ;  /* 0x0000001000007810 */ /* 0x000fe20007ffe0ff */
[----:B------:R-:W-:Y:S03]  /*0170*/  BSSY.RECONVERGENT B0, `(.L_x_30) ;  /* 0x0000043000007945 */ /* 0x000fe60003800200 */
[----:B------:R-:W-:Y:S01]  /*0180*/  ISETP.NE.AND P1, PT, R0, RZ, PT ;  /* 0x000000ff0000720c */ /* 0x000fe20003f25270 */
[----:B0-----:R-:W-:-:S12]  /*0190*/  @P0 BRA `(.L_x_31) ;  /* 0x0000000400000947 */ /* 0x001fd80003800000 */
[----:B------:R-:W2:Y:S04]  /*01a0*/  LDG.E R8, desc[UR6][R2.64] ;  /* 0x0000000602087981 */ /* 0x000ea8000c1e1900 */
[----:B------:R-:W2:Y:S02]  /*01b0*/  LDG.E R11, desc[UR6][R4.64] ;  /* 0x00000006040b7981 */ /* 0x000ea4000c1e1900 */
[----:B--2---:R-:W-:-:S05]  /*01c0*/  FADD R11, R8, R11 ;  /* 0x0000000b080b7221 */ /* 0x004fca0000000000 */
[----:B------:R0:W-:Y:S04]  /*01d0*/  STG.E desc[UR6][R6.64], R11 ;  /* 0x0000000b06007986 */ /* 0x0001e8000c101906 */
        /* <DEDUP_REMOVED lines=8> */
[----:B------:R-:W3:Y:S04]  /*0260*/  LDG.E R8, desc[UR6][R2.64] ;  /* 0x0000000602087981 */ /* 0x000ee8000c1e1900 */
[----:B------:R-:W3:Y:S02]  /*0270*/  LDG.E R17, desc[UR6][R4.64] ;  /* 0x0000000604117981 */ /* 0x000ee4000c1e1900 */
[----:B---3--:R-:W-:-:S05]  /*0280*/  FADD R17, R8, R17 ;  /* 0x0000001108117221 */ /* 0x008fca0000000000 */
[----:B------:R3:W-:Y:S04]  /*0290*/  STG.E desc[UR6][R6.64], R17 ;  /* 0x0000001106007986 */ /* 0x0007e8000c101906 */
[----:B------:R-:W4:Y:S04]  /*02a0*/  LDG.E R8, desc[UR6][R2.64] ;  /* 0x0000000602087981 */ /* 0x000f28000c1e1900 */
[----:B0-----:R-:W4:Y:S02]  /*02b0*/  LDG.E R11, desc[UR6][R4.64] ;  /* 0x00000006040b7981 */ /* 0x001f24000c1e1900 */
[----:B----4-:R-:W-:-:S05]  /*02c0*/  FADD R11, R8, R11 ;  /* 0x0000000b080b7221 */ /* 0x010fca0000000000 */
[----:B------:R0:W-:Y:S04]  /*02d0*/  STG.E desc[UR6][R6.64], R11 ;  /* 0x0000000b06007986 */ /* 0x0001e8000c101906 */
[----:B------:R-:W4:Y:S04]  /*02e0*/  LDG.E R8, desc[UR6][R2.64] ;  /* 0x0000000602087981 */ /* 0x000f28000c1e1900 */
[----:B-1----:R-:W4:Y:S02]  /*02f0*/  LDG.E R13, desc[UR6][R4.64] ;  /* 0x00000006040d7981 */ /* 0x002f24000c1e1900 */
[----:B----4-:R-:W-:-:S05]  /*0300*/  FADD R13, R8, R13 ;  /* 0x0000000d080d7221 */ /* 0x010fca0000000000 */
[----:B------:R1:W-:Y:S04]  /*0310*/  STG.E desc[UR6][R6.64], R13 ;  /* 0x0000000d06007986 */ /* 0x0003e8000c101906 */
[----:B------:R-:W4:Y:S04]  /*0320*/  LDG.E R8, desc[UR6][R2.64] ;  /* 0x0000000602087981 */ /* 0x000f28000c1e1900 */
[----:B--2---:R-:W4:Y:S02]  /*0330*/  LDG.E R15, desc[UR6][R4.64] ;  /* 0x00000006040f7981 */ /* 0x004f24000c1e1900 */
[----:B----4-:R-:W-:-:S05]  /*0340*/  FADD R15, R8, R15 ;  /* 0x0000000f080f7221 */ /* 0x010fca0000000000 */
[----:B------:R2:W-:Y:S04]  /*0350*/  STG.E desc[UR6][R6.64], R15 ;  /* 0x0000000f06007986 */ /* 0x0005e8000c101906 */
[----:B------:R-:W4:Y:S04]  /*0360*/  LDG.E R8, desc[UR6][R2.64] ;  /* 0x0000000602087981 */ /* 0x000f28000c1e1900 */
[----:B---3--:R-:W4:Y:S02]  /*0370*/  LDG.E R17, desc[UR6][R4.64] ;  /* 0x0000000604117981 */ /* 0x008f24000c1e1900 */
[----:B----4-:R-:W-:-:S05]  /*0380*/  FADD R17, R8, R17 ;  /* 0x0000001108117221 */ /* 0x010fca0000000000 */
        /* <DEDUP_REMOVED lines=29> */
[----:B------:R-:W2:Y:S04]  /*0560*/  LDG.E R8, desc[UR6][R2.64] ;  /* 0x0000000602087981 */ /* 0x000ea8000c1e1900 */
[----:B---3--:R-:W2:Y:S02]  /*0570*/  LDG.E R17, desc[UR6][R4.64] ;  /* 0x0000000604117981 */ /* 0x008ea4000c1e1900 */
[----:B--2---:R-:W-:-:S05]  /*0580*/  FADD R17, R8, R17 ;  /* 0x0000001108117221 */ /* 0x004fca0000000000 */
[----:B------:R0:W-:Y:S02]  /*0590*/  STG.E desc[UR6][R6.64], R17 ;  /* 0x0000001106007986 */ /* 0x0001e4000c101906 */
.L_x_31:
[----:B------:R-:W-:Y:S05]  /*05a0*/  BSYNC.RECONVERGENT B0 ;  /* 0x0000000000007941 */ /* 0x000fea0003800200 */
.L_x_30:
[----:B------:R-:W-:Y:S05]  /*05b0*/  @P1 BRA `(.L_x_32) ;  /* 0xfffffff800e81947 */ /* 0x000fea000383ffff */
.L_x_29:
[----:B------:R-:W-:-:S13]  /*05c0*/  ISETP.NE.AND P0, PT, R12, RZ, PT ;  /* 0x000000ff0c00720c */ /* 0x000fda0003f05270 */
[----:B------:R-:W-:Y:S05]  /*05d0*/  @!P0 EXIT ;  /* 0x000000000000894d */ /* 0x000fea0003800000 */
[----:B0-----:R-:W0:Y:S01]  /*05e0*/  LDC.64 R10, c[0x0][0x398] ;  /* 0x0000e600ff0a7b82 */ /* 0x001e220000000a00 */
[----:B------:R-:W-:Y:S01]  /*05f0*/  BSSY.RECONVERGENT B0, `(.L_x_33) ;  /* 0x0000026000007945 */ /* 0x000fe20003800200 */
[----:B0-----:R-:W-:Y:S02]  /*0600*/  ISETP.GE.AND P0, PT, R9, R10, PT ;  /* 0x0000000a0900720c */ /* 0x001fe40003f06270 */
[----:B------:R-:W-:Y:S02]  /*0610*/  LOP3.LUT R8, R11, 0x7, RZ, 0xc0, !PT ;  /* 0x000000070b087812 */ /* 0x000fe400078ec0ff */
[----:B------:R-:W-:Y:S02]  /*0620*/  ISETP.LT.U32.OR P1, PT, R12, 0x8, P0 ;  /* 0x000000080c00780c */ /* 0x000fe40000721470 */
[----:B------:R-:W-:-:S11]  /*0630*/  ISETP.NE.AND P2, PT, R8, RZ, PT ;  /* 0x000000ff0800720c */ /* 0x000fd60003f45270 */
[----:B------:R-:W-:Y:S05]  /*0640*/  @P1 BRA `(.L_x_34) ;  /* 0x0000000000801947 */ /* 0x000fea0003800000 */
        /* <DEDUP_REMOVED lines=32> */
.L_x_34:
[----:B------:R-:W-:Y:S05]  /*0850*/  BSYNC.RECONVERGENT B0 ;  /* 0x0000000000007941 */ /* 0x000fea0003800200 */
.L_x_33:
[----:B------:R-:W-:Y:S05]  /*0860*/  @!P2 EXIT ;  /* 0x000000000000a94d */ /* 0x000fea0003800000 */
[----:B------:R-:W-:Y:S01]  /*0870*/  ISETP.LT.U32.OR P1, PT, R8, 0x4, P0 ;  /* 0x000000040800780c */ /* 0x000fe20000721470 */
[----:B------:R-:W-:Y:S01]  /*0880*/  BSSY.RECONVERGENT B0, `(.L_x_35) ;  /* 0x0000014000007945 */ /* 0x000fe20003800200 */
[----:B------:R-:W-:-:S04]  /*0890*/  LOP3.LUT R11, R11, 0x3, RZ, 0xc0, !PT ;  /* 0x000000030b0b7812 */ /* 0x000fc800078ec0ff */
[----:B------:R-:W-:-:S07]  /*08a0*/  ISETP.NE.AND P2, PT, R11, RZ, PT ;  /* 0x000000ff0b00720c */ /* 0x000fce0003f45270 */
[----:B------:R-:W-:Y:S06]  /*08b0*/  @P1 BRA `(.L_x_36) ;  /* 0x0000000000401947 */ /* 0x000fec0003800000 */
[----:B------:R-:W2:Y:S04]  /*08c0*/  LDG.E R0, desc[UR6][R2.64] ;  /* 0x0000000602007981 */ /* 0x000ea8000c1e1900 */
[----:B0-----:R-:W2:Y:S02]  /*08d0*/  LDG.E R9, desc[UR6][R4.64] ;  /* 0x0000000604097981 */ /* 0x001ea4000c1e1900 */
        /* <DEDUP_REMOVED lines=13> */
[----:B------:R1:W-:Y:S02]  /*09b0*/  STG.E desc[UR6][R6.64], R17 ;  /* 0x0000001106007986 */ /* 0x0003e4000c101906 */
.L_x_36:
[----:B------:R-:W-:Y:S05]  /*09c0*/  BSYNC.RECONVERGENT B0 ;  /* 0x0000000000007941 */ /* 0x000fea0003800200 */
.L_x_35:
[----:B------:R-:W-:Y:S05]  /*09d0*/  @!P2 EXIT ;  /* 0x000000000000a94d */ /* 0x000fea0003800000 */
[----:B------:R-:W-:-:S07]  /*09e0*/  IADD3 R11, PT, PT, -R11, RZ, RZ ;  /* 0x000000ff0b0b7210 */ /* 0x000fce0007ffe1ff */
.L_x_39:
[----:B------:R-:W-:Y:S01]  /*09f0*/  IADD3 R11, PT, PT, R11, 0x1, RZ ;  /* 0x000000010b0b7810 */ /* 0x000fe20007ffe0ff */
[----:B------:R-:W-:Y:S03]  /*0a00*/  BSSY.RECONVERGENT B0, `(.L_x_37) ;  /* 0x0000007000007945 */ /* 0x000fe60003800200 */
[----:B------:R-:W-:Y:S01]  /*0a10*/  ISETP.NE.AND P1, PT, R11, RZ, PT ;  /* 0x000000ff0b00720c */ /* 0x000fe20003f25270 */
[----:B--2---:R-:W-:-:S12]  /*0a20*/  @P0 BRA `(.L_x_38) ;  /* 0x0000000000100947 */ /* 0x004fd80003800000 */
[----:B------:R-:W2:Y:S04]  /*0a30*/  LDG.E R0, desc[UR6][R2.64] ;  /* 0x0000000602007981 */ /* 0x000ea8000c1e1900 */
[----:B01----:R-:W2:Y:S02]  /*0a40*/  LDG.E R9, desc[UR6][R4.64] ;  /* 0x0000000604097981 */ /* 0x003ea4000c1e1900 */
[----:B--2---:R-:W-:-:S05]  /*0a50*/  FADD R9, R0, R9 ;  /* 0x0000000900097221 */ /* 0x004fca0000000000 */
[----:B------:R2:W-:Y:S02]  /*0a60*/  STG.E desc[UR6][R6.64], R9 ;  /* 0x0000000906007986 */ /* 0x0005e4000c101906 */
.L_x_38:
[----:B------:R-:W-:Y:S05]  /*0a70*/  BSYNC.RECONVERGENT B0 ;  /* 0x0000000000007941 */ /* 0x000fea0003800200 */
.L_x_37:
[----:B------:R-:W-:Y:S05]  /*0a80*/  @P1 BRA `(.L_x_39) ;  /* 0xfffffffc00d81947 */ /* 0x000fea000383ffff */
[----:B------:R-:W-:Y:S05]  /*0a90*/  EXIT ;  /* 0x000000000000794d */ /* 0x000fea0003800000 */
.L_x_40:
        /* <DEDUP_REMOVED lines=14> */
.L_x_56:


//--------------------- .nv.shared._Z12vectorAddPMRPKfS0_Pfii --------------------------
	.section	.nv.shared._Z12vectorAddPMRPKfS0_Pfii,"aw",@nobits
	.sectionflags	@""
	.align	4
.nv.shared._Z12vectorAddPMRPKfS0_Pfii:
	.zero		1036


//--------------------- .nv.shared.reserved.0     --------------------------
	.section	.nv.shared.reserved.0,"aw",@nobits
	.weak		__nv_reservedSMEM_offset_0_alias
	.size		__nv_reservedSMEM_offset_0_alias, 0, 64
	.other		__nv_reservedSMEM_offset_0_alias,@"STO_CUDA_RESERVED_SHARED STV_DEFAULT"
__nv_reservedSMEM_offset_0_alias:
	.zero		0
	.zero		64


//--------------------- .nv.shared._Z11vectorAddMRPKfS0_Pfii --------------------------
	.section	.nv.shared._Z11vectorAddMRPKfS0_Pfii,"aw",@nobits
	.sectionflags	@""
	.align	4
.nv.shared._Z11vectorAddMRPKfS0_Pfii:
	.zero		1036


//--------------------- .nv.constant0._Z12vectorAddPMRPKfS0_Pfii --------------------------
	.section	.nv.constant0._Z12vectorAddPMRPKfS0_Pfii,"a",@progbits
	.sectionflags	@""
	.align	4
.nv.constant0._Z12vectorAddPMRPKfS0_Pfii:
	.zero		928


//--------------------- .nv.constant0._Z11vectorAddMRPKfS0_Pfii --------------------------
	.section	.nv.constant0._Z11vectorAddMRPKfS0_Pfii,"a",@progbits
	.sectionflags	@""
	.align	4
.nv.constant0._Z11vectorAddMRPKfS0_Pfii:
	.zero		928


//--------------------- .nv.constant0._Z10vectorAddPPKfS0_Pfii --------------------------
	.section	.nv.constant0._Z10vectorAddPPKfS0_Pfii,"a",@progbits
	.sectionflags	@""
	.align	4
.nv.constant0._Z10vectorAddPPKfS0_Pfii:
	.zero		928


//--------------------- .nv.constant0._Z9vectorAddPKfS0_Pfii --------------------------
	.section	.nv.constant0._Z9vectorAddPKfS0_Pfii,"a",@progbits
	.sectionflags	@""
	.align	4
.nv.constant0._Z9vectorAddPKfS0_Pfii:
	.zero		928


//--------------------- SYMBOLS --------------------------

	.type		.nv.reservedSmem.offset0,@object
	.size		.nv.reservedSmem.offset0,0x4
	.type		.nv.reservedSmem.cap,@object
	.size		.nv.reservedSmem.cap,0x4
